//
// Generated by NVIDIA NVVM Compiler
//
// Compiler Build ID: CL-36424714
// Cuda compilation tools, release 13.0, V13.0.88
// Based on NVVM 20.0.0
//

.version 9.0
.target sm_100
.address_size 64

	// .globl	projectPointsAndDepthTest
.func  (.param .b64 func_retval0) __internal_accurate_pow
(
	.param .b64 __internal_accurate_pow_param_0
)
;

.visible .entry projectPointsAndDepthTest(
	.param .u64 .ptr .align 1 projectPointsAndDepthTest_param_0,
	.param .u64 .ptr .align 1 projectPointsAndDepthTest_param_1,
	.param .f32 projectPointsAndDepthTest_param_2,
	.param .f32 projectPointsAndDepthTest_param_3,
	.param .f32 projectPointsAndDepthTest_param_4,
	.param .f32 projectPointsAndDepthTest_param_5,
	.param .u32 projectPointsAndDepthTest_param_6,
	.param .u32 projectPointsAndDepthTest_param_7,
	.param .u32 projectPointsAndDepthTest_param_8,
	.param .u32 projectPointsAndDepthTest_param_9,
	.param .u32 projectPointsAndDepthTest_param_10,
	.param .u32 projectPointsAndDepthTest_param_11,
	.param .u32 projectPointsAndDepthTest_param_12,
	.param .u32 projectPointsAndDepthTest_param_13
)
{
	.reg .pred 	%p<12>;
	.reg .b32 	%r<25>;
	.reg .b32 	%f<26>;
	.reg .b64 	%rd<16>;

	ld.param.u64 	%rd4, [projectPointsAndDepthTest_param_0];
	ld.param.u64 	%rd5, [projectPointsAndDepthTest_param_1];
	ld.param.f32 	%f4, [projectPointsAndDepthTest_param_2];
	ld.param.f32 	%f5, [projectPointsAndDepthTest_param_3];
	ld.param.f32 	%f6, [projectPointsAndDepthTest_param_4];
	ld.param.f32 	%f7, [projectPointsAndDepthTest_param_5];
	ld.param.u32 	%r3, [projectPointsAndDepthTest_param_7];
	ld.param.u32 	%r4, [projectPointsAndDepthTest_param_8];
	ld.param.u32 	%r9, [projectPointsAndDepthTest_param_9];
	ld.param.u32 	%r5, [projectPointsAndDepthTest_param_10];
	ld.param.u32 	%r6, [projectPointsAndDepthTest_param_11];
	ld.param.u32 	%r7, [projectPointsAndDepthTest_param_12];
	ld.param.u32 	%r8, [projectPointsAndDepthTest_param_13];
	mov.u32 	%r10, %ctaid.x;
	mov.u32 	%r11, %ntid.x;
	mov.u32 	%r12, %tid.x;
	mad.lo.s32 	%r1, %r10, %r11, %r12;
	setp.ge.s32 	%p1, %r1, %r9;
	@%p1 bra 	$L__BB0_4;
	cvta.to.global.u64 	%rd6, %rd4;
	div.s32 	%r13, %r1, %r4;
	mul.lo.s32 	%r14, %r13, %r4;
	sub.s32 	%r15, %r1, %r14;
	div.s32 	%r16, %r13, %r3;
	mul.lo.s32 	%r17, %r16, %r3;
	sub.s32 	%r18, %r13, %r17;
	mul.lo.s32 	%r2, %r16, %r5;
	mul.lo.s32 	%r19, %r15, %r8;
	mad.lo.s32 	%r20, %r18, %r7, %r19;
	add.s32 	%r21, %r20, %r2;
	mul.wide.s32 	%rd7, %r21, 4;
	add.s64 	%rd1, %rd6, %rd7;
	mul.wide.s32 	%rd2, %r6, 4;
	shl.b32 	%r22, %r6, 1;
	cvt.s64.s32 	%rd3, %r22;
	mul.wide.s32 	%rd8, %r22, 4;
	add.s64 	%rd9, %rd1, %rd8;
	ld.global.f32 	%f1, [%rd9];
	setp.le.f32 	%p2, %f1, 0f00000000;
	@%p2 bra 	$L__BB0_4;
	add.s64 	%rd10, %rd1, %rd2;
	ld.global.f32 	%f8, [%rd10];
	ld.global.f32 	%f9, [%rd1];
	div.rn.f32 	%f10, %f9, %f1;
	fma.rn.f32 	%f11, %f4, %f10, %f6;
	div.rn.f32 	%f12, %f8, %f1;
	fma.rn.f32 	%f13, %f5, %f12, %f7;
	mov.f32 	%f14, 0f3F000000;
	copysign.f32 	%f15, %f11, %f14;
	add.rz.f32 	%f16, %f11, %f15;
	cvt.rzi.f32.f32 	%f2, %f16;
	copysign.f32 	%f17, %f13, %f14;
	add.rz.f32 	%f18, %f13, %f17;
	cvt.rzi.f32.f32 	%f3, %f18;
	setp.ge.f32 	%p3, %f2, 0f00000000;
	cvt.rn.f32.s32 	%f19, %r4;
	setp.lt.f32 	%p4, %f2, %f19;
	and.pred  	%p5, %p3, %p4;
	setp.ge.f32 	%p6, %f3, 0f00000000;
	cvt.rn.f32.s32 	%f20, %r3;
	setp.lt.f32 	%p7, %f3, %f20;
	and.pred  	%p8, %p6, %p7;
	and.pred  	%p10, %p5, %p8;
	not.pred 	%p11, %p10;
	@%p11 bra 	$L__BB0_4;
	cvt.rn.f32.s32 	%f21, %r2;
	cvt.rn.f32.s32 	%f22, %r7;
	fma.rn.f32 	%f23, %f3, %f22, %f21;
	cvt.rn.f32.s32 	%f24, %r8;
	fma.rn.f32 	%f25, %f2, %f24, %f23;
	cvt.rzi.s64.f32 	%rd11, %f25;
	add.s64 	%rd12, %rd11, %rd3;
	cvta.to.global.u64 	%rd13, %rd5;
	shl.b64 	%rd14, %rd12, 2;
	add.s64 	%rd15, %rd13, %rd14;
	mov.b32 	%r23, %f1;
	atom.global.min.u32 	%r24, [%rd15], %r23;
$L__BB0_4:
	ret;

}
	// .globl	refineOutput
.visible .entry refineOutput(
	.param .u64 .ptr .align 1 refineOutput_param_0,
	.param .u64 .ptr .align 1 refineOutput_param_1,
	.param .u64 .ptr .align 1 refineOutput_param_2,
	.param .f32 refineOutput_param_3,
	.param .f32 refineOutput_param_4,
	.param .f32 refineOutput_param_5,
	.param .f32 refineOutput_param_6,
	.param .u32 refineOutput_param_7,
	.param .u32 refineOutput_param_8,
	.param .u32 refineOutput_param_9,
	.param .u32 refineOutput_param_10,
	.param .u32 refineOutput_param_11,
	.param .u32 refineOutput_param_12,
	.param .u32 refineOutput_param_13,
	.param .u32 refineOutput_param_14,
	.param .u32 refineOutput_param_15,
	.param .u32 refineOutput_param_16,
	.param .u32 refineOutput_param_17,
	.param .u32 refineOutput_param_18
)
{
	.reg .pred 	%p<14>;
	.reg .b32 	%r<29>;
	.reg .b32 	%f<34>;
	.reg .b64 	%rd<28>;

	ld.param.u64 	%rd8, [refineOutput_param_0];
	ld.param.u64 	%rd10, [refineOutput_param_1];
	ld.param.u64 	%rd9, [refineOutput_param_2];
	ld.param.f32 	%f6, [refineOutput_param_3];
	ld.param.f32 	%f7, [refineOutput_param_4];
	ld.param.f32 	%f8, [refineOutput_param_5];
	ld.param.f32 	%f9, [refineOutput_param_6];
	ld.param.u32 	%r4, [refineOutput_param_8];
	ld.param.u32 	%r5, [refineOutput_param_9];
	ld.param.u32 	%r13, [refineOutput_param_10];
	ld.param.u32 	%r6, [refineOutput_param_11];
	ld.param.u32 	%r7, [refineOutput_param_12];
	ld.param.u32 	%r8, [refineOutput_param_13];
	ld.param.u32 	%r9, [refineOutput_param_14];
	ld.param.u32 	%r10, [refineOutput_param_15];
	ld.param.u32 	%r11, [refineOutput_param_17];
	ld.param.u32 	%r12, [refineOutput_param_18];
	cvta.to.global.u64 	%rd1, %rd10;
	mov.u32 	%r14, %ctaid.x;
	mov.u32 	%r15, %ntid.x;
	mov.u32 	%r16, %tid.x;
	mad.lo.s32 	%r1, %r14, %r15, %r16;
	setp.ge.s32 	%p1, %r1, %r13;
	@%p1 bra 	$L__BB1_7;
	div.s32 	%r17, %r1, %r5;
	mul.lo.s32 	%r18, %r17, %r5;
	sub.s32 	%r19, %r1, %r18;
	div.s32 	%r2, %r17, %r4;
	mul.lo.s32 	%r20, %r2, %r4;
	sub.s32 	%r21, %r17, %r20;
	mul.lo.s32 	%r3, %r2, %r6;
	mul.lo.s32 	%r22, %r19, %r9;
	mad.lo.s32 	%r23, %r21, %r8, %r22;
	add.s32 	%r24, %r23, %r3;
	cvt.s64.s32 	%rd2, %r24;
	shl.b32 	%r25, %r7, 1;
	cvt.s64.s32 	%rd3, %r25;
	add.s64 	%rd11, %rd2, %rd3;
	shl.b64 	%rd12, %rd11, 2;
	add.s64 	%rd4, %rd1, %rd12;
	ld.global.f32 	%f10, [%rd4];
	setp.neu.f32 	%p2, %f10, 0f7F800000;
	@%p2 bra 	$L__BB1_3;
	mov.b32 	%r26, 0;
	st.global.u32 	[%rd4], %r26;
$L__BB1_3:
	cvta.to.global.u64 	%rd13, %rd8;
	shl.b64 	%rd14, %rd2, 2;
	add.s64 	%rd5, %rd13, %rd14;
	mul.wide.s32 	%rd6, %r7, 4;
	shl.b64 	%rd15, %rd3, 2;
	add.s64 	%rd16, %rd5, %rd15;
	ld.global.f32 	%f1, [%rd16];
	setp.le.f32 	%p3, %f1, 0f00000000;
	@%p3 bra 	$L__BB1_7;
	add.s64 	%rd17, %rd5, %rd6;
	ld.global.f32 	%f11, [%rd17];
	ld.global.f32 	%f12, [%rd5];
	div.rn.f32 	%f13, %f12, %f1;
	fma.rn.f32 	%f2, %f6, %f13, %f8;
	div.rn.f32 	%f14, %f11, %f1;
	fma.rn.f32 	%f3, %f7, %f14, %f9;
	mov.f32 	%f15, 0f3F000000;
	copysign.f32 	%f16, %f2, %f15;
	add.rz.f32 	%f17, %f2, %f16;
	cvt.rzi.f32.f32 	%f4, %f17;
	copysign.f32 	%f18, %f3, %f15;
	add.rz.f32 	%f19, %f3, %f18;
	cvt.rzi.f32.f32 	%f5, %f19;
	setp.ge.f32 	%p4, %f4, 0f00000000;
	cvt.rn.f32.s32 	%f20, %r5;
	setp.lt.f32 	%p5, %f4, %f20;
	and.pred  	%p6, %p4, %p5;
	setp.ge.f32 	%p7, %f5, 0f00000000;
	cvt.rn.f32.s32 	%f21, %r4;
	setp.lt.f32 	%p8, %f5, %f21;
	and.pred  	%p9, %p7, %p8;
	and.pred  	%p11, %p6, %p9;
	not.pred 	%p12, %p11;
	@%p12 bra 	$L__BB1_7;
	cvt.rn.f32.s32 	%f22, %r3;
	cvt.rn.f32.s32 	%f23, %r8;
	fma.rn.f32 	%f24, %f5, %f23, %f22;
	cvt.rn.f32.s32 	%f25, %r9;
	fma.rn.f32 	%f26, %f4, %f25, %f24;
	cvt.rzi.s64.f32 	%rd7, %f26;
	add.s64 	%rd18, %rd7, %rd3;
	shl.b64 	%rd19, %rd18, 2;
	add.s64 	%rd20, %rd1, %rd19;
	ld.global.f32 	%f27, [%rd20];
	setp.neu.f32 	%p13, %f27, %f1;
	@%p13 bra 	$L__BB1_7;
	cvt.u32.u64 	%r27, %rd2;
	shl.b64 	%rd21, %rd7, 2;
	add.s64 	%rd22, %rd1, %rd21;
	st.global.f32 	[%rd22], %f2;
	add.s64 	%rd23, %rd22, %rd6;
	st.global.f32 	[%rd23], %f3;
	mul.lo.s32 	%r28, %r2, %r10;
	cvt.rn.f32.s32 	%f28, %r28;
	cvt.rn.f32.s32 	%f29, %r11;
	fma.rn.f32 	%f30, %f5, %f29, %f28;
	cvt.rn.f32.s32 	%f31, %r12;
	fma.rn.f32 	%f32, %f4, %f31, %f30;
	cvt.rzi.s64.f32 	%rd24, %f32;
	cvt.rn.f32.s32 	%f33, %r27;
	cvta.to.global.u64 	%rd25, %rd9;
	shl.b64 	%rd26, %rd24, 2;
	add.s64 	%rd27, %rd25, %rd26;
	st.global.f32 	[%rd27], %f33;
$L__BB1_7:
	ret;

}
	// .globl	projectionGradient
.visible .entry projectionGradient(
	.param .u64 .ptr .align 1 projectionGradient_param_0,
	.param .u64 .ptr .align 1 projectionGradient_param_1,
	.param .u64 .ptr .align 1 projectionGradient_param_2,
	.param .u64 .ptr .align 1 projectionGradient_param_3,
	.param .f32 projectionGradient_param_4,
	.param .f32 projectionGradient_param_5,
	.param .u32 projectionGradient_param_6,
	.param .u32 projectionGradient_param_7,
	.param .u32 projectionGradient_param_8,
	.param .u32 projectionGradient_param_9,
	.param .u32 projectionGradient_param_10,
	.param .u32 projectionGradient_param_11,
	.param .u32 projectionGradient_param_12,
	.param .u32 projectionGradient_param_13,
	.param .u32 projectionGradient_param_14,
	.param .u32 projectionGradient_param_15,
	.param .u32 projectionGradient_param_16,
	.param .u32 projectionGradient_param_17
)
{
	.reg .pred 	%p<16>;
	.reg .b32 	%r<46>;
	.reg .b32 	%f<16>;
	.reg .b64 	%rd<27>;
	.reg .b64 	%fd<34>;

	ld.param.u64 	%rd5, [projectionGradient_param_1];
	ld.param.u64 	%rd6, [projectionGradient_param_2];
	ld.param.f32 	%f7, [projectionGradient_param_4];
	ld.param.f32 	%f8, [projectionGradient_param_5];
	ld.param.u32 	%r8, [projectionGradient_param_7];
	ld.param.u32 	%r9, [projectionGradient_param_8];
	ld.param.u32 	%r17, [projectionGradient_param_9];
	ld.param.u32 	%r10, [projectionGradient_param_10];
	ld.param.u32 	%r11, [projectionGradient_param_11];
	ld.param.u32 	%r12, [projectionGradient_param_12];
	ld.param.u32 	%r13, [projectionGradient_param_13];
	ld.param.u32 	%r14, [projectionGradient_param_14];
	ld.param.u32 	%r15, [projectionGradient_param_16];
	ld.param.u32 	%r16, [projectionGradient_param_17];
	mov.u32 	%r18, %ctaid.x;
	mov.u32 	%r19, %ntid.x;
	mov.u32 	%r20, %tid.x;
	mad.lo.s32 	%r1, %r18, %r19, %r20;
	setp.ge.s32 	%p1, %r1, %r17;
	@%p1 bra 	$L__BB2_10;
	cvta.to.global.u64 	%rd8, %rd6;
	div.s32 	%r21, %r1, %r9;
	mul.lo.s32 	%r22, %r21, %r9;
	sub.s32 	%r2, %r1, %r22;
	div.s32 	%r4, %r21, %r8;
	mul.lo.s32 	%r23, %r4, %r8;
	sub.s32 	%r3, %r21, %r23;
	mul.lo.s32 	%r24, %r2, %r16;
	mad.lo.s32 	%r25, %r3, %r15, %r24;
	mad.lo.s32 	%r26, %r4, %r14, %r25;
	mul.wide.s32 	%rd9, %r26, 4;
	add.s64 	%rd10, %rd8, %rd9;
	ld.global.f32 	%f9, [%rd10];
	cvt.rzi.s64.f32 	%rd1, %f9;
	setp.eq.s64 	%p2, %rd1, -1;
	@%p2 bra 	$L__BB2_10;
	ld.param.u64 	%rd26, [projectionGradient_param_3];
	ld.param.u64 	%rd25, [projectionGradient_param_0];
	cvta.to.global.u64 	%rd11, %rd25;
	shl.b64 	%rd12, %rd1, 2;
	add.s64 	%rd13, %rd11, %rd12;
	ld.global.f32 	%f10, [%rd13];
	mul.wide.s32 	%rd14, %r11, 4;
	add.s64 	%rd15, %rd13, %rd14;
	ld.global.f32 	%f1, [%rd15];
	shl.b32 	%r27, %r11, 1;
	mul.wide.s32 	%rd2, %r27, 4;
	add.s64 	%rd16, %rd13, %rd2;
	ld.global.f32 	%f2, [%rd16];
	mul.lo.s32 	%r28, %r2, %r13;
	mad.lo.s32 	%r29, %r3, %r12, %r28;
	mad.lo.s32 	%r30, %r4, %r10, %r29;
	cvta.to.global.u64 	%rd17, %rd5;
	mul.wide.s32 	%rd18, %r30, 4;
	add.s64 	%rd19, %rd17, %rd18;
	ld.global.f32 	%f3, [%rd19];
	add.s64 	%rd20, %rd19, %rd14;
	ld.global.f32 	%f4, [%rd20];
	add.s64 	%rd21, %rd19, %rd2;
	ld.global.f32 	%f5, [%rd21];
	div.rn.f32 	%f11, %f7, %f2;
	mul.f32 	%f12, %f11, %f3;
	cvta.to.global.u64 	%rd22, %rd26;
	add.s64 	%rd3, %rd22, %rd12;
	st.global.f32 	[%rd3], %f12;
	div.rn.f32 	%f13, %f8, %f2;
	mul.f32 	%f14, %f13, %f4;
	add.s64 	%rd23, %rd3, %rd14;
	st.global.f32 	[%rd23], %f14;
	neg.f32 	%f6, %f10;
	cvt.f64.f32 	%fd1, %f2;
	{
	.reg .b32 %temp; 
	mov.b64 	{%temp, %r5}, %fd1;
	}
	mov.f64 	%fd9, 0d4000000000000000;
	{
	.reg .b32 %temp; 
	mov.b64 	{%temp, %r31}, %fd9;
	}
	and.b32  	%r7, %r31, 2146435072;
	setp.eq.s32 	%p3, %r7, 1062207488;
	abs.f64 	%fd2, %fd1;
	{ // callseq 0, 0
	.param .b64 param0;
	st.param.f64 	[param0], %fd2;
	.param .b64 retval0;
	call.uni (retval0), 
	__internal_accurate_pow, 
	(
	param0
	);
	ld.param.f64 	%fd10, [retval0];
	} // callseq 0
	setp.lt.s32 	%p4, %r5, 0;
	neg.f64 	%fd12, %fd10;
	selp.f64 	%fd13, %fd12, %fd10, %p3;
	selp.f64 	%fd33, %fd13, %fd10, %p4;
	setp.neu.f32 	%p5, %f2, 0f00000000;
	@%p5 bra 	$L__BB2_4;
	setp.eq.s32 	%p6, %r7, 1062207488;
	selp.b32 	%r32, %r5, 0, %p6;
	setp.lt.s32 	%p7, %r31, 0;
	or.b32  	%r33, %r32, 2146435072;
	selp.b32 	%r34, %r33, %r32, %p7;
	mov.b32 	%r35, 0;
	mov.b64 	%fd33, {%r35, %r34};
$L__BB2_4:
	add.f64 	%fd14, %fd1, 0d4000000000000000;
	{
	.reg .b32 %temp; 
	mov.b64 	{%temp, %r36}, %fd14;
	}
	and.b32  	%r37, %r36, 2146435072;
	setp.ne.s32 	%p8, %r37, 2146435072;
	@%p8 bra 	$L__BB2_9;
	setp.num.f32 	%p9, %f2, %f2;
	@%p9 bra 	$L__BB2_7;
	mov.f64 	%fd15, 0d4000000000000000;
	add.rn.f64 	%fd33, %fd1, %fd15;
	bra.uni 	$L__BB2_9;
$L__BB2_7:
	setp.neu.f64 	%p10, %fd2, 0d7FF0000000000000;
	@%p10 bra 	$L__BB2_9;
	setp.lt.s32 	%p11, %r5, 0;
	setp.eq.s32 	%p12, %r7, 1062207488;
	setp.lt.s32 	%p13, %r31, 0;
	selp.b32 	%r39, 0, 2146435072, %p13;
	and.b32  	%r40, %r31, 2147483647;
	setp.ne.s32 	%p14, %r40, 1071644672;
	or.b32  	%r41, %r39, -2147483648;
	selp.b32 	%r42, %r41, %r39, %p14;
	selp.b32 	%r43, %r42, %r39, %p12;
	selp.b32 	%r44, %r43, %r39, %p11;
	mov.b32 	%r45, 0;
	mov.b64 	%fd33, {%r45, %r44};
$L__BB2_9:
	setp.eq.f32 	%p15, %f2, 0f3F800000;
	selp.f64 	%fd16, 0d3FF0000000000000, %fd33, %p15;
	cvt.f64.f32 	%fd17, %f6;
	div.rn.f64 	%fd18, %fd17, %fd16;
	cvt.f64.f32 	%fd19, %f7;
	mul.f64 	%fd20, %fd18, %fd19;
	cvt.f64.f32 	%fd21, %f3;
	mul.f64 	%fd22, %fd20, %fd21;
	cvt.f64.f32 	%fd23, %f1;
	div.rn.f64 	%fd24, %fd23, %fd16;
	cvt.f64.f32 	%fd25, %f8;
	mul.f64 	%fd26, %fd24, %fd25;
	cvt.f64.f32 	%fd27, %f4;
	mul.f64 	%fd28, %fd26, %fd27;
	sub.f64 	%fd29, %fd22, %fd28;
	cvt.f64.f32 	%fd30, %f5;
	add.f64 	%fd31, %fd29, %fd30;
	cvt.rn.f32.f64 	%f15, %fd31;
	add.s64 	%rd24, %rd3, %rd2;
	st.global.f32 	[%rd24], %f15;
$L__BB2_10:
	ret;

}
.func  (.param .b64 func_retval0) __internal_accurate_pow(
	.param .b64 __internal_accurate_pow_param_0
)
{
	.reg .pred 	%p<8>;
	.reg .b32 	%r<49>;
	.reg .b32 	%f<3>;
	.reg .b64 	%fd<109>;

	ld.param.f64 	%fd10, [__internal_accurate_pow_param_0];
	{
	.reg .b32 %temp; 
	mov.b64 	{%temp, %r46}, %fd10;
	}
	{
	.reg .b32 %temp; 
	mov.b64 	{%r45, %temp}, %fd10;
	}
	shr.u32 	%r47, %r46, 20;
	setp.gt.u32 	%p1, %r46, 1048575;
	@%p1 bra 	$L__BB3_2;
	mul.f64 	%fd11, %fd10, 0d4350000000000000;
	{
	.reg .b32 %temp; 
	mov.b64 	{%temp, %r46}, %fd11;
	}
	{
	.reg .b32 %temp; 
	mov.b64 	{%r45, %temp}, %fd11;
	}
	shr.u32 	%r16, %r46, 20;
	add.s32 	%r47, %r16, -54;
$L__BB3_2:
	add.s32 	%r48, %r47, -1023;
	and.b32  	%r17, %r46, -2146435073;
	or.b32  	%r18, %r17, 1072693248;
	mov.b64 	%fd107, {%r45, %r18};
	setp.lt.u32 	%p2, %r18, 1073127583;
	@%p2 bra 	$L__BB3_4;
	{
	.reg .b32 %temp; 
	mov.b64 	{%r19, %temp}, %fd107;
	}
	{
	.reg .b32 %temp; 
	mov.b64 	{%temp, %r20}, %fd107;
	}
	add.s32 	%r21, %r20, -1048576;
	mov.b64 	%fd107, {%r19, %r21};
	add.s32 	%r48, %r47, -1022;
$L__BB3_4:
	add.f64 	%fd12, %fd107, 0dBFF0000000000000;
	add.f64 	%fd13, %fd107, 0d3FF0000000000000;
	rcp.approx.ftz.f64 	%fd14, %fd13;
	neg.f64 	%fd15, %fd13;
	fma.rn.f64 	%fd16, %fd15, %fd14, 0d3FF0000000000000;
	fma.rn.f64 	%fd17, %fd16, %fd16, %fd16;
	fma.rn.f64 	%fd18, %fd17, %fd14, %fd14;
	mul.f64 	%fd19, %fd12, %fd18;
	fma.rn.f64 	%fd20, %fd12, %fd18, %fd19;
	mul.f64 	%fd21, %fd20, %fd20;
	fma.rn.f64 	%fd22, %fd21, 0d3EB0F5FF7D2CAFE2, 0d3ED0F5D241AD3B5A;
	fma.rn.f64 	%fd23, %fd22, %fd21, 0d3EF3B20A75488A3F;
	fma.rn.f64 	%fd24, %fd23, %fd21, 0d3F1745CDE4FAECD5;
	fma.rn.f64 	%fd25, %fd24, %fd21, 0d3F3C71C7258A578B;
	fma.rn.f64 	%fd26, %fd25, %fd21, 0d3F6249249242B910;
	fma.rn.f64 	%fd27, %fd26, %fd21, 0d3F89999999999DFB;
	sub.f64 	%fd28, %fd12, %fd20;
	add.f64 	%fd29, %fd28, %fd28;
	neg.f64 	%fd30, %fd20;
	fma.rn.f64 	%fd31, %fd30, %fd12, %fd29;
	mul.f64 	%fd32, %fd18, %fd31;
	fma.rn.f64 	%fd33, %fd21, %fd27, 0d3FB5555555555555;
	mov.f64 	%fd34, 0d3FB5555555555555;
	sub.f64 	%fd35, %fd34, %fd33;
	fma.rn.f64 	%fd36, %fd21, %fd27, %fd35;
	add.f64 	%fd37, %fd36, 0dBC46A4CB00B9E7B0;
	add.f64 	%fd38, %fd33, %fd37;
	sub.f64 	%fd39, %fd33, %fd38;
	add.f64 	%fd40, %fd37, %fd39;
	mul.rn.f64 	%fd41, %fd20, %fd20;
	neg.f64 	%fd42, %fd41;
	fma.rn.f64 	%fd43, %fd20, %fd20, %fd42;
	{
	.reg .b32 %temp; 
	mov.b64 	{%r22, %temp}, %fd32;
	}
	{
	.reg .b32 %temp; 
	mov.b64 	{%temp, %r23}, %fd32;
	}
	add.s32 	%r24, %r23, 1048576;
	mov.b64 	%fd44, {%r22, %r24};
	fma.rn.f64 	%fd45, %fd20, %fd44, %fd43;
	mul.rn.f64 	%fd46, %fd41, %fd20;
	neg.f64 	%fd47, %fd46;
	fma.rn.f64 	%fd48, %fd41, %fd20, %fd47;
	fma.rn.f64 	%fd49, %fd41, %fd32, %fd48;
	fma.rn.f64 	%fd50, %fd45, %fd20, %fd49;
	mul.rn.f64 	%fd51, %fd38, %fd46;
	neg.f64 	%fd52, %fd51;
	fma.rn.f64 	%fd53, %fd38, %fd46, %fd52;
	fma.rn.f64 	%fd54, %fd38, %fd50, %fd53;
	fma.rn.f64 	%fd55, %fd40, %fd46, %fd54;
	add.f64 	%fd56, %fd51, %fd55;
	sub.f64 	%fd57, %fd51, %fd56;
	add.f64 	%fd58, %fd55, %fd57;
	add.f64 	%fd59, %fd20, %fd56;
	sub.f64 	%fd60, %fd20, %fd59;
	add.f64 	%fd61, %fd56, %fd60;
	add.f64 	%fd62, %fd58, %fd61;
	add.f64 	%fd63, %fd32, %fd62;
	add.f64 	%fd64, %fd59, %fd63;
	sub.f64 	%fd65, %fd59, %fd64;
	add.f64 	%fd66, %fd63, %fd65;
	xor.b32  	%r25, %r48, -2147483648;
	mov.b32 	%r26, 1127219200;
	mov.b64 	%fd67, {%r25, %r26};
	mov.b32 	%r27, -2147483648;
	mov.b64 	%fd68, {%r27, %r26};
	sub.f64 	%fd69, %fd67, %fd68;
	fma.rn.f64 	%fd70, %fd69, 0d3FE62E42FEFA39EF, %fd64;
	fma.rn.f64 	%fd71, %fd69, 0dBFE62E42FEFA39EF, %fd70;
	sub.f64 	%fd72, %fd71, %fd64;
	sub.f64 	%fd73, %fd66, %fd72;
	fma.rn.f64 	%fd74, %fd69, 0d3C7ABC9E3B39803F, %fd73;
	add.f64 	%fd75, %fd70, %fd74;
	sub.f64 	%fd76, %fd70, %fd75;
	add.f64 	%fd77, %fd74, %fd76;
	mov.f64 	%fd78, 0d4000000000000000;
	{
	.reg .b32 %temp; 
	mov.b64 	{%temp, %r28}, %fd78;
	}
	{
	.reg .b32 %temp; 
	mov.b64 	{%r29, %temp}, %fd78;
	}
	shl.b32 	%r30, %r28, 1;
	setp.gt.u32 	%p3, %r30, -33554433;
	and.b32  	%r31, %r28, -15728641;
	selp.b32 	%r32, %r31, %r28, %p3;
	mov.b64 	%fd79, {%r29, %r32};
	mul.rn.f64 	%fd80, %fd75, %fd79;
	neg.f64 	%fd81, %fd80;
	fma.rn.f64 	%fd82, %fd75, %fd79, %fd81;
	fma.rn.f64 	%fd83, %fd77, %fd79, %fd82;
	add.f64 	%fd4, %fd80, %fd83;
	sub.f64 	%fd84, %fd80, %fd4;
	add.f64 	%fd5, %fd83, %fd84;
	fma.rn.f64 	%fd85, %fd4, 0d3FF71547652B82FE, 0d4338000000000000;
	{
	.reg .b32 %temp; 
	mov.b64 	{%r13, %temp}, %fd85;
	}
	mov.f64 	%fd86, 0dC338000000000000;
	add.rn.f64 	%fd87, %fd85, %fd86;
	fma.rn.f64 	%fd88, %fd87, 0dBFE62E42FEFA39EF, %fd4;
	fma.rn.f64 	%fd89, %fd87, 0dBC7ABC9E3B39803F, %fd88;
	fma.rn.f64 	%fd90, %fd89, 0d3E5ADE1569CE2BDF, 0d3E928AF3FCA213EA;
	fma.rn.f64 	%fd91, %fd90, %fd89, 0d3EC71DEE62401315;
	fma.rn.f64 	%fd92, %fd91, %fd89, 0d3EFA01997C89EB71;
	fma.rn.f64 	%fd93, %fd92, %fd89, 0d3F2A01A014761F65;
	fma.rn.f64 	%fd94, %fd93, %fd89, 0d3F56C16C1852B7AF;
	fma.rn.f64 	%fd95, %fd94, %fd89, 0d3F81111111122322;
	fma.rn.f64 	%fd96, %fd95, %fd89, 0d3FA55555555502A1;
	fma.rn.f64 	%fd97, %fd96, %fd89, 0d3FC5555555555511;
	fma.rn.f64 	%fd98, %fd97, %fd89, 0d3FE000000000000B;
	fma.rn.f64 	%fd99, %fd98, %fd89, 0d3FF0000000000000;
	fma.rn.f64 	%fd100, %fd99, %fd89, 0d3FF0000000000000;
	{
	.reg .b32 %temp; 
	mov.b64 	{%r14, %temp}, %fd100;
	}
	{
	.reg .b32 %temp; 
	mov.b64 	{%temp, %r15}, %fd100;
	}
	shl.b32 	%r33, %r13, 20;
	add.s32 	%r34, %r33, %r15;
	mov.b64 	%fd108, {%r14, %r34};
	{
	.reg .b32 %temp; 
	mov.b64 	{%temp, %r35}, %fd4;
	}
	mov.b32 	%f2, %r35;
	abs.f32 	%f1, %f2;
	setp.lt.f32 	%p4, %f1, 0f4086232B;
	@%p4 bra 	$L__BB3_7;
	setp.lt.f64 	%p5, %fd4, 0d0000000000000000;
	add.f64 	%fd101, %fd4, 0d7FF0000000000000;
	selp.f64 	%fd108, 0d0000000000000000, %fd101, %p5;
	setp.geu.f32 	%p6, %f1, 0f40874800;
	@%p6 bra 	$L__BB3_7;
	shr.u32 	%r36, %r13, 31;
	add.s32 	%r37, %r13, %r36;
	shr.s32 	%r38, %r37, 1;
	shl.b32 	%r39, %r38, 20;
	add.s32 	%r40, %r15, %r39;
	mov.b64 	%fd102, {%r14, %r40};
	sub.s32 	%r41, %r13, %r38;
	shl.b32 	%r42, %r41, 20;
	add.s32 	%r43, %r42, 1072693248;
	mov.b32 	%r44, 0;
	mov.b64 	%fd103, {%r44, %r43};
	mul.f64 	%fd108, %fd103, %fd102;
$L__BB3_7:
	abs.f64 	%fd104, %fd108;
	setp.eq.f64 	%p7, %fd104, 0d7FF0000000000000;
	fma.rn.f64 	%fd105, %fd108, %fd5, %fd108;
	selp.f64 	%fd106, %fd108, %fd105, %p7;
	st.param.f64 	[func_retval0], %fd106;
	ret;

}


// ===== COMPILED SASS (sm_100) =====

	.target	sm_100

	.elftype	@"ET_EXEC"


//--------------------- .note.nv.tkinfo           --------------------------
	.section	.note.nv.tkinfo,"",@"SHT_NOTE"
	.sectionflags	@"SHF_NOTE_NV_TKINFO"
	.tkinfo
        /*0018*/ 	.word	0x00000002
        /*0030*/ 	.string	""
        /*0030*/ 	.string	"ptxas"
        /*0030*/ 	.string	"Cuda compilation tools, release 13.0, V13.0.88"
        /*0030*/ 	.string	"Build cuda_13.0.r13.0/compiler.36424714_0"
        /*0030*/ 	.string	"-arch sm_100 -m 64 "



//--------------------- .note.nv.cuinfo           --------------------------
	.section	.note.nv.cuinfo,"",@"SHT_NOTE"
	.sectionflags	@"SHF_NOTE_NV_CUINFO"
        /*0018*/ 	.short	0x0002
        /*001a*/ 	.short	0x0064
        /*001c*/ 	.short	0x0082
	.zero		2


//--------------------- .nv.info                  --------------------------
	.section	.nv.info,"",@"SHT_CUDA_INFO"
	.align	4


	//----- nvinfo : EIATTR_REGCOUNT
	.align		4
        /*0000*/ 	.byte	0x04, 0x2f
        /*0002*/ 	.short	(.L_1 - .L_0)
	.align		4
.L_0:
        /*0004*/ 	.word	index@(projectPointsAndDepthTest)
        /*0008*/ 	.word	0x00000013


	//----- nvinfo : EIATTR_FRAME_SIZE
	.align		4
.L_1:
        /*000c*/ 	.byte	0x04, 0x11
        /*000e*/ 	.short	(.L_3 - .L_2)
	.align		4
.L_2:
        /*0010*/ 	.word	index@($__internal_3_$__cuda_sm3x_div_rn_noftz_f32_slowpath)
        /*0014*/ 	.word	0x00000000


	//----- nvinfo : EIATTR_FRAME_SIZE
	.align		4
.L_3:
        /*0018*/ 	.byte	0x04, 0x11
        /*001a*/ 	.short	(.L_5 - .L_4)
	.align		4
.L_4:
        /*001c*/ 	.word	index@(projectPointsAndDepthTest)
        /*0020*/ 	.word	0x00000000


	//----- nvinfo : EIATTR_REGCOUNT
	.align		4
.L_5:
        /*0024*/ 	.byte	0x04, 0x2f
        /*0026*/ 	.short	(.L_7 - .L_6)
	.align		4
.L_6:
        /*0028*/ 	.word	index@(refineOutput)
        /*002c*/ 	.word	0x00000015


	//----- nvinfo : EIATTR_FRAME_SIZE
	.align		4
.L_7:
        /*0030*/ 	.byte	0x04, 0x11
        /*0032*/ 	.short	(.L_9 - .L_8)
	.align		4
.L_8:
        /*0034*/ 	.word	index@($__internal_2_$__cuda_sm3x_div_rn_noftz_f32_slowpath)
        /*0038*/ 	.word	0x00000000


	//----- nvinfo : EIATTR_FRAME_SIZE
	.align		4
.L_9:
        /*003c*/ 	.byte	0x04, 0x11
        /*003e*/ 	.short	(.L_11 - .L_10)
	.align		4
.L_10:
        /*0040*/ 	.word	index@(refineOutput)
        /*0044*/ 	.word	0x00000000


	//----- nvinfo : EIATTR_REGCOUNT
	.align		4
.L_11:
        /*0048*/ 	.byte	0x04, 0x2f
        /*004a*/ 	.short	(.L_13 - .L_12)
	.align		4
.L_12:
        /*004c*/ 	.word	index@(projectionGradient)
        /*0050*/ 	.word	0x00000020


	//----- nvinfo : EIATTR_FRAME_SIZE
	.align		4
.L_13:
        /*0054*/ 	.byte	0x04, 0x11
        /*0056*/ 	.short	(.L_15 - .L_14)
	.align		4
.L_14:
        /*0058*/ 	.word	index@($projectionGradient$__internal_accurate_pow)
        /*005c*/ 	.word	0x00000000


	//----- nvinfo : EIATTR_FRAME_SIZE
	.align		4
.L_15:
        /*0060*/ 	.byte	0x04, 0x11
        /*0062*/ 	.short	(.L_17 - .L_16)
	.align		4
.L_16:
        /*0064*/ 	.word	index@($__internal_1_$__cuda_sm3x_div_rn_noftz_f32_slowpath)
        /*0068*/ 	.word	0x00000000


	//----- nvinfo : EIATTR_FRAME_SIZE
	.align		4
.L_17:
        /*006c*/ 	.byte	0x04, 0x11
        /*006e*/ 	.short	(.L_19 - .L_18)
	.align		4
.L_18:
        /*0070*/ 	.word	index@($__internal_0_$__cuda_sm20_div_rn_f64_full)
        /*0074*/ 	.word	0x00000000


	//----- nvinfo : EIATTR_FRAME_SIZE
	.align		4
.L_19:
        /*0078*/ 	.byte	0x04, 0x11
        /*007a*/ 	.short	(.L_21 - .L_20)
	.align		4
.L_20:
        /*007c*/ 	.word	index@(projectionGradient)
        /*0080*/ 	.word	0x00000000


	//----- nvinfo : EIATTR_MIN_STACK_SIZE
	.align		4
.L_21:
        /*0084*/ 	.byte	0x04, 0x12
        /*0086*/ 	.short	(.L_23 - .L_22)
	.align		4
.L_22:
        /*0088*/ 	.word	index@(projectionGradient)
        /*008c*/ 	.word	0x00000000


	//----- nvinfo : EIATTR_MIN_STACK_SIZE
	.align		4
.L_23:
        /*0090*/ 	.byte	0x04, 0x12
        /*0092*/ 	.short	(.L_25 - .L_24)
	.align		4
.L_24:
        /*0094*/ 	.word	index@(refineOutput)
        /*0098*/ 	.word	0x00000000


	//----- nvinfo : EIATTR_MIN_STACK_SIZE
	.align		4
.L_25:
        /*009c*/ 	.byte	0x04, 0x12
        /*009e*/ 	.short	(.L_27 - .L_26)
	.align		4
.L_26:
        /*00a0*/ 	.word	index@(projectPointsAndDepthTest)
        /*00a4*/ 	.word	0x00000000
.L_27:


//--------------------- .nv.compat                --------------------------
	.section	.nv.compat,"",@"SHT_CUDA_COMPAT_INFO"
	.align	4
        /*0000*/ 	.byte	0x02, 0x09, 0x00, 0x00, 0x02, 0x02, 0x01, 0x00, 0x02, 0x05, 0x05, 0x00, 0x03, 0x07, 0x01, 0x01
        /*0010*/ 	.byte	0x02, 0x03, 0x00, 0x00, 0x02, 0x06, 0x01, 0x00, 0x04, 0x0b, 0x08, 0x00, 0x01, 0x00, 0x00, 0x00
        /*0020*/ 	.byte	0x00, 0x00, 0x00, 0x00


//--------------------- .nv.info.projectionGradient --------------------------
	.section	.nv.info.projectionGradient,"",@"SHT_CUDA_INFO"
	.sectionflags	@""
	.align	4


	//----- nvinfo : EIATTR_CUDA_API_VERSION
	.align		4
        /*0000*/ 	.byte	0x04, 0x37
        /*0002*/ 	.short	(.L_29 - .L_28)
.L_28:
        /*0004*/ 	.word	0x00000082


	//----- nvinfo : EIATTR_KPARAM_INFO
	.align		4
.L_29:
        /*0008*/ 	.byte	0x04, 0x17
        /*000a*/ 	.short	(.L_31 - .L_30)
.L_30:
        /*000c*/ 	.word	0x00000000
        /*0010*/ 	.short	0x0011
        /*0012*/ 	.short	0x0054
        /*0014*/ 	.byte	0x00, 0xf0, 0x11, 0x00


	//----- nvinfo : EIATTR_KPARAM_INFO
	.align		4
.L_31:
        /*0018*/ 	.byte	0x04, 0x17
        /*001a*/ 	.short	(.L_33 - .L_32)
.L_32:
        /*001c*/ 	.word	0x00000000
        /*0020*/ 	.short	0x0010
        /*0022*/ 	.short	0x0050
        /*0024*/ 	.byte	0x00, 0xf0, 0x11, 0x00


	//----- nvinfo : EIATTR_KPARAM_INFO
	.align		4
.L_33:
        /*0028*/ 	.byte	0x04, 0x17
        /*002a*/ 	.short	(.L_35 - .L_34)
.L_34:
        /*002c*/ 	.word	0x00000000
        /*0030*/ 	.short	0x000f
        /*0032*/ 	.short	0x004c
        /*0034*/ 	.byte	0x00, 0xf0, 0x11, 0x00


	//----- nvinfo : EIATTR_KPARAM_INFO
	.align		4
.L_35:
        /*0038*/ 	.byte	0x04, 0x17
        /*003a*/ 	.short	(.L_37 - .L_36)
.L_36:
        /*003c*/ 	.word	0x00000000
        /*0040*/ 	.short	0x000e
        /*0042*/ 	.short	0x0048
        /*0044*/ 	.byte	0x00, 0xf0, 0x11, 0x00


	//----- nvinfo : EIATTR_KPARAM_INFO
	.align		4
.L_37:
        /*0048*/ 	.byte	0x04, 0x17
        /*004a*/ 	.short	(.L_39 - .L_38)
.L_38:
        /*004c*/ 	.word	0x00000000
        /*0050*/ 	.short	0x000d
        /*0052*/ 	.short	0x0044
        /*0054*/ 	.byte	0x00, 0xf0, 0x11, 0x00


	//----- nvinfo : EIATTR_KPARAM_INFO
	.align		4
.L_39:
        /*0058*/ 	.byte	0x04, 0x17
        /*005a*/ 	.short	(.L_41 - .L_40)
.L_40:
        /*005c*/ 	.word	0x00000000
        /*0060*/ 	.short	0x000c
        /*0062*/ 	.short	0x0040
        /*0064*/ 	.byte	0x00, 0xf0, 0x11, 0x00


	//----- nvinfo : EIATTR_KPARAM_INFO
	.align		4
.L_41:
        /*0068*/ 	.byte	0x04, 0x17
        /*006a*/ 	.short	(.L_43 - .L_42)
.L_42:
        /*006c*/ 	.word	0x00000000
        /*0070*/ 	.short	0x000b
        /*0072*/ 	.short	0x003c
        /*0074*/ 	.byte	0x00, 0xf0, 0x11, 0x00


	//----- nvinfo : EIATTR_KPARAM_INFO
	.align		4
.L_43:
        /*0078*/ 	.byte	0x04, 0x17
        /*007a*/ 	.short	(.L_45 - .L_44)
.L_44:
        /*007c*/ 	.word	0x00000000
        /*0080*/ 	.short	0x000a
        /*0082*/ 	.short	0x0038
        /*0084*/ 	.byte	0x00, 0xf0, 0x11, 0x00


	//----- nvinfo : EIATTR_KPARAM_INFO
	.align		4
.L_45:
        /*0088*/ 	.byte	0x04, 0x17
        /*008a*/ 	.short	(.L_47 - .L_46)
.L_46:
        /*008c*/ 	.word	0x00000000
        /*0090*/ 	.short	0x0009
        /*0092*/ 	.short	0x0034
        /*0094*/ 	.byte	0x00, 0xf0, 0x11, 0x00


	//----- nvinfo : EIATTR_KPARAM_INFO
	.align		4
.L_47:
        /*0098*/ 	.byte	0x04, 0x17
        /*009a*/ 	.short	(.L_49 - .L_48)
.L_48:
        /*009c*/ 	.word	0x00000000
        /*00a0*/ 	.short	0x0008
        /*00a2*/ 	.short	0x0030
        /*00a4*/ 	.byte	0x00, 0xf0, 0x11, 0x00


	//----- nvinfo : EIATTR_KPARAM_INFO
	.align		4
.L_49:
        /*00a8*/ 	.byte	0x04, 0x17
        /*00aa*/ 	.short	(.L_51 - .L_50)
.L_50:
        /*00ac*/ 	.word	0x00000000
        /*00b0*/ 	.short	0x0007
        /*00b2*/ 	.short	0x002c
        /*00b4*/ 	.byte	0x00, 0xf0, 0x11, 0x00


	//----- nvinfo : EIATTR_KPARAM_INFO
	.align		4
.L_51:
        /*00b8*/ 	.byte	0x04, 0x17
        /*00ba*/ 	.short	(.L_53 - .L_52)
.L_52:
        /*00bc*/ 	.word	0x00000000
        /*00c0*/ 	.short	0x0006
        /*00c2*/ 	.short	0x0028
        /*00c4*/ 	.byte	0x00, 0xf0, 0x11, 0x00


	//----- nvinfo : EIATTR_KPARAM_INFO
	.align		4
.L_53:
        /*00c8*/ 	.byte	0x04, 0x17
        /*00ca*/ 	.short	(.L_55 - .L_54)
.L_54:
        /*00cc*/ 	.word	0x00000000
        /*00d0*/ 	.short	0x0005
        /*00d2*/ 	.short	0x0024
        /*00d4*/ 	.byte	0x00, 0xf0, 0x11, 0x00


	//----- nvinfo : EIATTR_KPARAM_INFO
	.align		4
.L_55:
        /*00d8*/ 	.byte	0x04, 0x17
        /*00da*/ 	.short	(.L_57 - .L_56)
.L_56:
        /*00dc*/ 	.word	0x00000000
        /*00e0*/ 	.short	0x0004
        /*00e2*/ 	.short	0x0020
        /*00e4*/ 	.byte	0x00, 0xf0, 0x11, 0x00


	//----- nvinfo : EIATTR_KPARAM_INFO
	.align		4
.L_57:
        /*00e8*/ 	.byte	0x04, 0x17
        /*00ea*/ 	.short	(.L_59 - .L_58)
.L_58:
        /*00ec*/ 	.word	0x00000000
        /*00f0*/ 	.short	0x0003
        /*00f2*/ 	.short	0x0018
        /*00f4*/ 	.byte	0x00, 0xf5, 0x21, 0x00


	//----- nvinfo : EIATTR_KPARAM_INFO
	.align		4
.L_59:
        /*00f8*/ 	.byte	0x04, 0x17
        /*00fa*/ 	.short	(.L_61 - .L_60)
.L_60:
        /*00fc*/ 	.word	0x00000000
        /*0100*/ 	.short	0x0002
        /*0102*/ 	.short	0x0010
        /*0104*/ 	.byte	0x00, 0xf5, 0x21, 0x00


	//----- nvinfo : EIATTR_KPARAM_INFO
	.align		4
.L_61:
        /*0108*/ 	.byte	0x04, 0x17
        /*010a*/ 	.short	(.L_63 - .L_62)
.L_62:
        /*010c*/ 	.word	0x00000000
        /*0110*/ 	.short	0x0001
        /*0112*/ 	.short	0x0008
        /*0114*/ 	.byte	0x00, 0xf5, 0x21, 0x00


	//----- nvinfo : EIATTR_KPARAM_INFO
	.align		4
.L_63:
        /*0118*/ 	.byte	0x04, 0x17
        /*011a*/ 	.short	(.L_65 - .L_64)
.L_64:
        /*011c*/ 	.word	0x00000000
        /*0120*/ 	.short	0x0000
        /*0122*/ 	.short	0x0000
        /*0124*/ 	.byte	0x00, 0xf5, 0x21, 0x00


	//----- nvinfo : EIATTR_SPARSE_MMA_MASK
	.align		4
.L_65:
        /*0128*/ 	.byte	0x03, 0x50
        /*012a*/ 	.short	0x0000


	//----- nvinfo : EIATTR_MAXREG_COUNT
	.align		4
        /*012c*/ 	.byte	0x03, 0x1b
        /*012e*/ 	.short	0x00ff


	//----- nvinfo : EIATTR_MERCURY_ISA_VERSION
	.align		4
        /*0130*/ 	.byte	0x03, 0x5f
        /*0132*/ 	.short	0x0101


	//----- nvinfo : EIATTR_VRC_CTA_INIT_COUNT
	.align		4
        /*0134*/ 	.byte	0x02, 0x4a
	.zero		1
	.zero		1


	//----- nvinfo : EIATTR_EXIT_INSTR_OFFSETS
	.align		4
        /*0138*/ 	.byte	0x04, 0x1c
        /*013a*/ 	.short	(.L_67 - .L_66)


	//   ....[0]....
.L_66:
        /*013c*/ 	.word	0x00000070


	//   ....[1]....
        /*0140*/ 	.word	0x000004a0


	//   ....[2]....
        /*0144*/ 	.word	0x00000e30


	//----- nvinfo : EIATTR_CRS_STACK_SIZE
	.align		4
.L_67:
        /*0148*/ 	.byte	0x04, 0x1e
        /*014a*/ 	.short	(.L_69 - .L_68)
.L_68:
        /*014c*/ 	.word	0x00000000


	//----- nvinfo : EIATTR_CBANK_PARAM_SIZE
	.align		4
.L_69:
        /*0150*/ 	.byte	0x03, 0x19
        /*0152*/ 	.short	0x0058


	//----- nvinfo : EIATTR_PARAM_CBANK
	.align		4
        /*0154*/ 	.byte	0x04, 0x0a
        /*0156*/ 	.short	(.L_71 - .L_70)
	.align		4
.L_70:
        /*0158*/ 	.word	index@(.nv.constant0.projectionGradient)
        /*015c*/ 	.short	0x0380
        /*015e*/ 	.short	0x0058


	//----- nvinfo : EIATTR_SW_WAR
	.align		4
.L_71:
        /*0160*/ 	.byte	0x04, 0x36
        /*0162*/ 	.short	(.L_73 - .L_72)
.L_72:
        /*0164*/ 	.word	0x00000008
.L_73:


//--------------------- .nv.info.refineOutput     --------------------------
	.section	.nv.info.refineOutput,"",@"SHT_CUDA_INFO"
	.sectionflags	@""
	.align	4


	//----- nvinfo : EIATTR_CUDA_API_VERSION
	.align		4
        /*0000*/ 	.byte	0x04, 0x37
        /*0002*/ 	.short	(.L_75 - .L_74)
.L_74:
        /*0004*/ 	.word	0x00000082


	//----- nvinfo : EIATTR_KPARAM_INFO
	.align		4
.L_75:
        /*0008*/ 	.byte	0x04, 0x17
        /*000a*/ 	.short	(.L_77 - .L_76)
.L_76:
        /*000c*/ 	.word	0x00000000
        /*0010*/ 	.short	0x0012
        /*0012*/ 	.short	0x0054
        /*0014*/ 	.byte	0x00, 0xf0, 0x11, 0x00


	//----- nvinfo : EIATTR_KPARAM_INFO
	.align		4
.L_77:
        /*0018*/ 	.byte	0x04, 0x17
        /*001a*/ 	.short	(.L_79 - .L_78)
.L_78:
        /*001c*/ 	.word	0x00000000
        /*0020*/ 	.short	0x0011
        /*0022*/ 	.short	0x0050
        /*0024*/ 	.byte	0x00, 0xf0, 0x11, 0x00


	//----- nvinfo : EIATTR_KPARAM_INFO
	.align		4
.L_79:
        /*0028*/ 	.byte	0x04, 0x17
        /*002a*/ 	.short	(.L_81 - .L_80)
.L_80:
        /*002c*/ 	.word	0x00000000
        /*0030*/ 	.short	0x0010
        /*0032*/ 	.short	0x004c
        /*0034*/ 	.byte	0x00, 0xf0, 0x11, 0x00


	//----- nvinfo : EIATTR_KPARAM_INFO
	.align		4
.L_81:
        /*0038*/ 	.byte	0x04, 0x17
        /*003a*/ 	.short	(.L_83 - .L_82)
.L_82:
        /*003c*/ 	.word	0x00000000
        /*0040*/ 	.short	0x000f
        /*0042*/ 	.short	0x0048
        /*0044*/ 	.byte	0x00, 0xf0, 0x11, 0x00


	//----- nvinfo : EIATTR_KPARAM_INFO
	.align		4
.L_83:
        /*0048*/ 	.byte	0x04, 0x17
        /*004a*/ 	.short	(.L_85 - .L_84)
.L_84:
        /*004c*/ 	.word	0x00000000
        /*0050*/ 	.short	0x000e
        /*0052*/ 	.short	0x0044
        /*0054*/ 	.byte	0x00, 0xf0, 0x11, 0x00


	//----- nvinfo : EIATTR_KPARAM_INFO
	.align		4
.L_85:
        /*0058*/ 	.byte	0x04, 0x17
        /*005a*/ 	.short	(.L_87 - .L_86)
.L_86:
        /*005c*/ 	.word	0x00000000
        /*0060*/ 	.short	0x000d
        /*0062*/ 	.short	0x0040
        /*0064*/ 	.byte	0x00, 0xf0, 0x11, 0x00


	//----- nvinfo : EIATTR_KPARAM_INFO
	.align		4
.L_87:
        /*0068*/ 	.byte	0x04, 0x17
        /*006a*/ 	.short	(.L_89 - .L_88)
.L_88:
        /*006c*/ 	.word	0x00000000
        /*0070*/ 	.short	0x000c
        /*0072*/ 	.short	0x003c
        /*0074*/ 	.byte	0x00, 0xf0, 0x11, 0x00


	//----- nvinfo : EIATTR_KPARAM_INFO
	.align		4
.L_89:
        /*0078*/ 	.byte	0x04, 0x17
        /*007a*/ 	.short	(.L_91 - .L_90)
.L_90:
        /*007c*/ 	.word	0x00000000
        /*0080*/ 	.short	0x000b
        /*0082*/ 	.short	0x0038
        /*0084*/ 	.byte	0x00, 0xf0, 0x11, 0x00


	//----- nvinfo : EIATTR_KPARAM_INFO
	.align		4
.L_91:
        /*0088*/ 	.byte	0x04, 0x17
        /*008a*/ 	.short	(.L_93 - .L_92)
.L_92:
        /*008c*/ 	.word	0x00000000
        /*0090*/ 	.short	0x000a
        /*0092*/ 	.short	0x0034
        /*0094*/ 	.byte	0x00, 0xf0, 0x11, 0x00


	//----- nvinfo : EIATTR_KPARAM_INFO
	.align		4
.L_93:
        /*0098*/ 	.byte	0x04, 0x17
        /*009a*/ 	.short	(.L_95 - .L_94)
.L_94:
        /*009c*/ 	.word	0x00000000
        /*00a0*/ 	.short	0x0009
        /*00a2*/ 	.short	0x0030
        /*00a4*/ 	.byte	0x00, 0xf0, 0x11, 0x00


	//----- nvinfo : EIATTR_KPARAM_INFO
	.align		4
.L_95:
        /*00a8*/ 	.byte	0x04, 0x17
        /*00aa*/ 	.short	(.L_97 - .L_96)
.L_96:
        /*00ac*/ 	.word	0x00000000
        /*00b0*/ 	.short	0x0008
        /*00b2*/ 	.short	0x002c
        /*00b4*/ 	.byte	0x00, 0xf0, 0x11, 0x00


	//----- nvinfo : EIATTR_KPARAM_INFO
	.align		4
.L_97:
        /*00b8*/ 	.byte	0x04, 0x17
        /*00ba*/ 	.short	(.L_99 - .L_98)
.L_98:
        /*00bc*/ 	.word	0x00000000
        /*00c0*/ 	.short	0x0007
        /*00c2*/ 	.short	0x0028
        /*00c4*/ 	.byte	0x00, 0xf0, 0x11, 0x00


	//----- nvinfo : EIATTR_KPARAM_INFO
	.align		4
.L_99:
        /*00c8*/ 	.byte	0x04, 0x17
        /*00ca*/ 	.short	(.L_101 - .L_100)
.L_100:
        /*00cc*/ 	.word	0x00000000
        /*00d0*/ 	.short	0x0006
        /*00d2*/ 	.short	0x0024
        /*00d4*/ 	.byte	0x00, 0xf0, 0x11, 0x00


	//----- nvinfo : EIATTR_KPARAM_INFO
	.align		4
.L_101:
        /*00d8*/ 	.byte	0x04, 0x17
        /*00da*/ 	.short	(.L_103 - .L_102)
.L_102:
        /*00dc*/ 	.word	0x00000000
        /*00e0*/ 	.short	0x0005
        /*00e2*/ 	.short	0x0020
        /*00e4*/ 	.byte	0x00, 0xf0, 0x11, 0x00


	//----- nvinfo : EIATTR_KPARAM_INFO
	.align		4
.L_103:
        /*00e8*/ 	.byte	0x04, 0x17
        /*00ea*/ 	.short	(.L_105 - .L_104)
.L_104:
        /*00ec*/ 	.word	0x00000000
        /*00f0*/ 	.short	0x0004
        /*00f2*/ 	.short	0x001c
        /*00f4*/ 	.byte	0x00, 0xf0, 0x11, 0x00


	//----- nvinfo : EIATTR_KPARAM_INFO
	.align		4
.L_105:
        /*00f8*/ 	.byte	0x04, 0x17
        /*00fa*/ 	.short	(.L_107 - .L_106)
.L_106:
        /*00fc*/ 	.word	0x00000000
        /*0100*/ 	.short	0x0003
        /*0102*/ 	.short	0x0018
        /*0104*/ 	.byte	0x00, 0xf0, 0x11, 0x00


	//----- nvinfo : EIATTR_KPARAM_INFO
	.align		4
.L_107:
        /*0108*/ 	.byte	0x04, 0x17
        /*010a*/ 	.short	(.L_109 - .L_108)
.L_108:
        /*010c*/ 	.word	0x00000000
        /*0110*/ 	.short	0x0002
        /*0112*/ 	.short	0x0010
        /*0114*/ 	.byte	0x00, 0xf5, 0x21, 0x00


	//----- nvinfo : EIATTR_KPARAM_INFO
	.align		4
.L_109:
        /*0118*/ 	.byte	0x04, 0x17
        /*011a*/ 	.short	(.L_111 - .L_110)
.L_110:
        /*011c*/ 	.word	0x00000000
        /*0120*/ 	.short	0x0001
        /*0122*/ 	.short	0x0008
        /*0124*/ 	.byte	0x00, 0xf5, 0x21, 0x00


	//----- nvinfo : EIATTR_KPARAM_INFO
	.align		4
.L_111:
        /*0128*/ 	.byte	0x04, 0x17
        /*012a*/ 	.short	(.L_113 - .L_112)
.L_112:
        /*012c*/ 	.word	0x00000000
        /*0130*/ 	.short	0x0000
        /*0132*/ 	.short	0x0000
        /*0134*/ 	.byte	0x00, 0xf5, 0x21, 0x00


	//----- nvinfo : EIATTR_SPARSE_MMA_MASK
	.align		4
.L_113:
        /*0138*/ 	.byte	0x03, 0x50
        /*013a*/ 	.short	0x0000


	//----- nvinfo : EIATTR_MAXREG_COUNT
	.align		4
        /*013c*/ 	.byte	0x03, 0x1b
        /*013e*/ 	.short	0x00ff


	//----- nvinfo : EIATTR_MERCURY_ISA_VERSION
	.align		4
        /*0140*/ 	.byte	0x03, 0x5f
        /*0142*/ 	.short	0x0101


	//----- nvinfo : EIATTR_VRC_CTA_INIT_COUNT
	.align		4
        /*0144*/ 	.byte	0x02, 0x4a
	.zero		1
	.zero		1


	//----- nvinfo : EIATTR_EXIT_INSTR_OFFSETS
	.align		4
        /*0148*/ 	.byte	0x04, 0x1c
        /*014a*/ 	.short	(.L_115 - .L_114)


	//   ....[0]....
.L_114:
        /*014c*/ 	.word	0x00000070


	//   ....[1]....
        /*0150*/ 	.word	0x00000580


	//   ....[2]....
        /*0154*/ 	.word	0x000008f0


	//   ....[3]....
        /*0158*/ 	.word	0x000009e0


	//   ....[4]....
        /*015c*/ 	.word	0x00000b30


	//----- nvinfo : EIATTR_CRS_STACK_SIZE
	.align		4
.L_115:
        /*0160*/ 	.byte	0x04, 0x1e
        /*0162*/ 	.short	(.L_117 - .L_116)
.L_116:
        /*0164*/ 	.word	0x00000000


	//----- nvinfo : EIATTR_CBANK_PARAM_SIZE
	.align		4
.L_117:
        /*0168*/ 	.byte	0x03, 0x19
        /*016a*/ 	.short	0x0058


	//----- nvinfo : EIATTR_PARAM_CBANK
	.align		4
        /*016c*/ 	.byte	0x04, 0x0a
        /*016e*/ 	.short	(.L_119 - .L_118)
	.align		4
.L_118:
        /*0170*/ 	.word	index@(.nv.constant0.refineOutput)
        /*0174*/ 	.short	0x0380
        /*0176*/ 	.short	0x0058


	//----- nvinfo : EIATTR_SW_WAR
	.align		4
.L_119:
        /*0178*/ 	.byte	0x04, 0x36
        /*017a*/ 	.short	(.L_121 - .L_120)
.L_120:
        /*017c*/ 	.word	0x00000008
.L_121:


//--------------------- .nv.info.projectPointsAndDepthTest --------------------------
	.section	.nv.info.projectPointsAndDepthTest,"",@"SHT_CUDA_INFO"
	.sectionflags	@""
	.align	4


	//----- nvinfo : EIATTR_CUDA_API_VERSION
	.align		4
        /*0000*/ 	.byte	0x04, 0x37
        /*0002*/ 	.short	(.L_123 - .L_122)
.L_122:
        /*0004*/ 	.word	0x00000082


	//----- nvinfo : EIATTR_KPARAM_INFO
	.align		4
.L_123:
        /*0008*/ 	.byte	0x04, 0x17
        /*000a*/ 	.short	(.L_125 - .L_124)
.L_124:
        /*000c*/ 	.word	0x00000000
        /*0010*/ 	.short	0x000d
        /*0012*/ 	.short	0x003c
        /*0014*/ 	.byte	0x00, 0xf0, 0x11, 0x00


	//----- nvinfo : EIATTR_KPARAM_INFO
	.align		4
.L_125:
        /*0018*/ 	.byte	0x04, 0x17
        /*001a*/ 	.short	(.L_127 - .L_126)
.L_126:
        /*001c*/ 	.word	0x00000000
        /*0020*/ 	.short	0x000c
        /*0022*/ 	.short	0x0038
        /*0024*/ 	.byte	0x00, 0xf0, 0x11, 0x00


	//----- nvinfo : EIATTR_KPARAM_INFO
	.align		4
.L_127:
        /*0028*/ 	.byte	0x04, 0x17
        /*002a*/ 	.short	(.L_129 - .L_128)
.L_128:
        /*002c*/ 	.word	0x00000000
        /*0030*/ 	.short	0x000b
        /*0032*/ 	.short	0x0034
        /*0034*/ 	.byte	0x00, 0xf0, 0x11, 0x00


	//----- nvinfo : EIATTR_KPARAM_INFO
	.align		4
.L_129:
        /*0038*/ 	.byte	0x04, 0x17
        /*003a*/ 	.short	(.L_131 - .L_130)
.L_130:
        /*003c*/ 	.word	0x00000000
        /*0040*/ 	.short	0x000a
        /*0042*/ 	.short	0x0030
        /*0044*/ 	.byte	0x00, 0xf0, 0x11, 0x00


	//----- nvinfo : EIATTR_KPARAM_INFO
	.align		4
.L_131:
        /*0048*/ 	.byte	0x04, 0x17
        /*004a*/ 	.short	(.L_133 - .L_132)
.L_132:
        /*004c*/ 	.word	0x00000000
        /*0050*/ 	.short	0x0009
        /*0052*/ 	.short	0x002c
        /*0054*/ 	.byte	0x00, 0xf0, 0x11, 0x00


	//----- nvinfo : EIATTR_KPARAM_INFO
	.align		4
.L_133:
        /*0058*/ 	.byte	0x04, 0x17
        /*005a*/ 	.short	(.L_135 - .L_134)
.L_134:
        /*005c*/ 	.word	0x00000000
        /*0060*/ 	.short	0x0008
        /*0062*/ 	.short	0x0028
        /*0064*/ 	.byte	0x00, 0xf0, 0x11, 0x00


	//----- nvinfo : EIATTR_KPARAM_INFO
	.align		4
.L_135:
        /*0068*/ 	.byte	0x04, 0x17
        /*006a*/ 	.short	(.L_137 - .L_136)
.L_136:
        /*006c*/ 	.word	0x00000000
        /*0070*/ 	.short	0x0007
        /*0072*/ 	.short	0x0024
        /*0074*/ 	.byte	0x00, 0xf0, 0x11, 0x00


	//----- nvinfo : EIATTR_KPARAM_INFO
	.align		4
.L_137:
        /*0078*/ 	.byte	0x04, 0x17
        /*007a*/ 	.short	(.L_139 - .L_138)
.L_138:
        /*007c*/ 	.word	0x00000000
        /*0080*/ 	.short	0x0006
        /*0082*/ 	.short	0x0020
        /*0084*/ 	.byte	0x00, 0xf0, 0x11, 0x00


	//----- nvinfo : EIATTR_KPARAM_INFO
	.align		4
.L_139:
        /*0088*/ 	.byte	0x04, 0x17
        /*008a*/ 	.short	(.L_141 - .L_140)
.L_140:
        /*008c*/ 	.word	0x00000000
        /*0090*/ 	.short	0x0005
        /*0092*/ 	.short	0x001c
        /*0094*/ 	.byte	0x00, 0xf0, 0x11, 0x00


	//----- nvinfo : EIATTR_KPARAM_INFO
	.align		4
.L_141:
        /*0098*/ 	.byte	0x04, 0x17
        /*009a*/ 	.short	(.L_143 - .L_142)
.L_142:
        /*009c*/ 	.word	0x00000000
        /*00a0*/ 	.short	0x0004
        /*00a2*/ 	.short	0x0018
        /*00a4*/ 	.byte	0x00, 0xf0, 0x11, 0x00


	//----- nvinfo : EIATTR_KPARAM_INFO
	.align		4
.L_143:
        /*00a8*/ 	.byte	0x04, 0x17
        /*00aa*/ 	.short	(.L_145 - .L_144)
.L_144:
        /*00ac*/ 	.word	0x00000000
        /*00b0*/ 	.short	0x0003
        /*00b2*/ 	.short	0x0014
        /*00b4*/ 	.byte	0x00, 0xf0, 0x11, 0x00


	//----- nvinfo : EIATTR_KPARAM_INFO
	.align		4
.L_145:
        /*00b8*/ 	.byte	0x04, 0x17
        /*00ba*/ 	.short	(.L_147 - .L_146)
.L_146:
        /*00bc*/ 	.word	0x00000000
        /*00c0*/ 	.short	0x0002
        /*00c2*/ 	.short	0x0010
        /*00c4*/ 	.byte	0x00, 0xf0, 0x11, 0x00


	//----- nvinfo : EIATTR_KPARAM_INFO
	.align		4
.L_147:
        /*00c8*/ 	.byte	0x04, 0x17
        /*00ca*/ 	.short	(.L_149 - .L_148)
.L_148:
        /*00cc*/ 	.word	0x00000000
        /*00d0*/ 	.short	0x0001
        /*00d2*/ 	.short	0x0008
        /*00d4*/ 	.byte	0x00, 0xf5, 0x21, 0x00


	//----- nvinfo : EIATTR_KPARAM_INFO
	.align		4
.L_149:
        /*00d8*/ 	.byte	0x04, 0x17
        /*00da*/ 	.short	(.L_151 - .L_150)
.L_150:
        /*00dc*/ 	.word	0x00000000
        /*00e0*/ 	.short	0x0000
        /*00e2*/ 	.short	0x0000
        /*00e4*/ 	.byte	0x00, 0xf5, 0x21, 0x00


	//----- nvinfo : EIATTR_SPARSE_MMA_MASK
	.align		4
.L_151:
        /*00e8*/ 	.byte	0x03, 0x50
        /*00ea*/ 	.short	0x0000


	//----- nvinfo : EIATTR_MAXREG_COUNT
	.align		4
        /*00ec*/ 	.byte	0x03, 0x1b
        /*00ee*/ 	.short	0x00ff


	//----- nvinfo : EIATTR_MERCURY_ISA_VERSION
	.align		4
        /*00f0*/ 	.byte	0x03, 0x5f
        /*00f2*/ 	.short	0x0101


	//----- nvinfo : EIATTR_VRC_CTA_INIT_COUNT
	.align		4
        /*00f4*/ 	.byte	0x02, 0x4a
	.zero		1
	.zero		1


	//----- nvinfo : EIATTR_EXIT_INSTR_OFFSETS
	.align		4
        /*00f8*/ 	.byte	0x04, 0x1c
        /*00fa*/ 	.short	(.L_153 - .L_152)


	//   ....[0]....
.L_152:
        /*00fc*/ 	.word	0x00000070


	//   ....[1]....
        /*0100*/ 	.word	0x000004c0


	//   ....[2]....
        /*0104*/ 	.word	0x00000820


	//   ....[3]....
        /*0108*/ 	.word	0x00000920


	//----- nvinfo : EIATTR_CRS_STACK_SIZE
	.align		4
.L_153:
        /*010c*/ 	.byte	0x04, 0x1e
        /*010e*/ 	.short	(.L_155 - .L_154)
.L_154:
        /*0110*/ 	.word	0x00000000


	//----- nvinfo : EIATTR_CBANK_PARAM_SIZE
	.align		4
.L_155:
        /*0114*/ 	.byte	0x03, 0x19
        /*0116*/ 	.short	0x0040


	//----- nvinfo : EIATTR_PARAM_CBANK
	.align		4
        /*0118*/ 	.byte	0x04, 0x0a
        /*011a*/ 	.short	(.L_157 - .L_156)
	.align		4
.L_156:
        /*011c*/ 	.word	index@(.nv.constant0.projectPointsAndDepthTest)
        /*0120*/ 	.short	0x0380
        /*0122*/ 	.short	0x0040


	//----- nvinfo : EIATTR_SW_WAR
	.align		4
.L_157:
        /*0124*/ 	.byte	0x04, 0x36
        /*0126*/ 	.short	(.L_159 - .L_158)
.L_158:
        /*0128*/ 	.word	0x00000008
.L_159:


//--------------------- .nv.callgraph             --------------------------
	.section	.nv.callgraph,"",@"SHT_CUDA_CALLGRAPH"
	.align	4
	.sectionentsize	8
	.align		4
        /*0000*/ 	.word	0x00000000
	.align		4
        /*0004*/ 	.word	0xffffffff
	.align		4
        /*0008*/ 	.word	0x00000000
	.align		4
        /*000c*/ 	.word	0xfffffffe
	.align		4
        /*0010*/ 	.word	0x00000000
	.align		4
        /*0014*/ 	.word	0xfffffffd
	.align		4
        /*0018*/ 	.word	0x00000000
	.align		4
        /*001c*/ 	.word	0xfffffffc


//--------------------- .text.projectionGradient  --------------------------
	.section	.text.projectionGradient,"ax",@progbits
	.align	128
        .global         projectionGradient
        .type           projectionGradient,@function
        .size           projectionGradient,(.L_x_63 - projectionGradient)
        .other          projectionGradient,@"STO_CUDA_ENTRY STV_DEFAULT"
projectionGradient:
.text.projectionGradient:
[----:B------:R-:W-:Y:S01]  /*0000*/  LDC R1, c[0x0][0x37c] ;  /* 0x0000df00ff017b82 */ /* 0x000fe20000000800 */
[----:B------:R-:W0:Y:S07]  /*0010*/  S2R R3, SR_TID.X ;  /* 0x0000000000037919 */ /* 0x000e2e0000002100 */
[----:B------:R-:W0:Y:S01]  /*0020*/  S2UR UR4, SR_CTAID.X ;  /* 0x00000000000479c3 */ /* 0x000e220000002500 */
[----:B------:R-:W1:Y:S07]  /*0030*/  LDCU UR5, c[0x0][0x3b4] ;  /* 0x00007680ff0577ac */ /* 0x000e6e0008000800 */
[----:B------:R-:W0:Y:S02]  /*0040*/  LDC R0, c[0x0][0x360] ;  /* 0x0000d800ff007b82 */ /* 0x000e240000000800 */
[----:B0-----:R-:W-:-:S05]  /*0050*/  IMAD R0, R0, UR4, R3 ;  /* 0x0000000400007c24 */ /* 0x001fca000f8e0203 */
[----:B-1----:R-:W-:-:S13]  /*0060*/  ISETP.GE.AND P0, PT, R0, UR5, PT ;  /* 0x0000000500007c0c */ /* 0x002fda000bf06270 */
[----:B------:R-:W-:Y:S05]  /*0070*/  @P0 EXIT ;  /* 0x000000000000094d */ /* 0x000fea0003800000 */
[----:B------:R-:W0:Y:S01]  /*0080*/  LDC R3, c[0x0][0x3b0] ;  /* 0x0000ec00ff037b82 */ /* 0x000e220000000800 */
[----:B------:R-:W-:Y:S01]  /*0090*/  IABS R8, R0 ;  /* 0x0000000000087213 */ /* 0x000fe20000000000 */
[----:B------:R-:W1:Y:S01]  /*00a0*/  LDCU.64 UR6, c[0x0][0x3d0] ;  /* 0x00007a00ff0677ac */ /* 0x000e620008000a00 */
[----:B------:R-:W2:Y:S05]  /*00b0*/  LDCU UR8, c[0x0][0x3c8] ;  /* 0x00007900ff0877ac */ /* 0x000eaa0008000800 */
[----:B------:R-:W3:Y:S01]  /*00c0*/  LDC R2, c[0x0][0x3ac] ;  /* 0x0000eb00ff027b82 */ /* 0x000ee20000000800 */
[----:B------:R-:W4:Y:S01]  /*00d0*/  LDCU.64 UR4, c[0x0][0x358] ;  /* 0x00006b00ff0477ac */ /* 0x000f220008000a00 */
[----:B0-----:R-:W-:-:S04]  /*00e0*/  IABS R10, R3 ;  /* 0x00000003000a7213 */ /* 0x001fc80000000000 */
[----:B------:R-:W0:Y:S01]  /*00f0*/  I2F.RP R6, R10 ;  /* 0x0000000a00067306 */ /* 0x000e220000209400 */
[----:B---3--:R-:W-:-:S07]  /*0100*/  IABS R9, R2 ;  /* 0x0000000200097213 */ /* 0x008fce0000000000 */
[----:B0-----:R-:W0:Y:S02]  /*0110*/  MUFU.RCP R6, R6 ;  /* 0x0000000600067308 */ /* 0x001e240000001000 */
[----:B0-----:R-:W-:Y:S01]  /*0120*/  VIADD R4, R6, 0xffffffe ;  /* 0x0ffffffe06047836 */ /* 0x001fe20000000000 */
[----:B------:R-:W-:-:S05]  /*0130*/  LOP3.LUT R6, R0, R3, RZ, 0x3c, !PT ;  /* 0x0000000300067212 */ /* 0x000fca00078e3cff */
[----:B------:R0:W3:Y:S01]  /*0140*/  F2I.FTZ.U32.TRUNC.NTZ R5, R4 ;  /* 0x0000000400057305 */ /* 0x0000e2000021f000 */
[----:B------:R-:W-:Y:S01]  /*0150*/  ISETP.GE.AND P2, PT, R6, RZ, PT ;  /* 0x000000ff0600720c */ /* 0x000fe20003f46270 */
[----:B0-----:R-:W-:Y:S02]  /*0160*/  IMAD.MOV.U32 R4, RZ, RZ, RZ ;  /* 0x000000ffff047224 */ /* 0x001fe400078e00ff */
[----:B---3--:R-:W-:-:S04]  /*0170*/  IMAD.MOV R7, RZ, RZ, -R5 ;  /* 0x000000ffff077224 */ /* 0x008fc800078e0a05 */
[----:B------:R-:W-:-:S04]  /*0180*/  IMAD R7, R7, R10, RZ ;  /* 0x0000000a07077224 */ /* 0x000fc800078e02ff */
[----:B------:R-:W-:Y:S02]  /*0190*/  IMAD.HI.U32 R5, R5, R7, R4 ;  /* 0x0000000705057227 */ /* 0x000fe400078e0004 */
[----:B------:R-:W0:Y:S04]  /*01a0*/  I2F.RP R7, R9 ;  /* 0x0000000900077306 */ /* 0x000e280000209400 */
[----:B------:R-:W-:-:S04]  /*01b0*/  IMAD.HI.U32 R4, R5, R8, RZ ;  /* 0x0000000805047227 */ /* 0x000fc800078e00ff */
[----:B------:R-:W-:-:S04]  /*01c0*/  IMAD.MOV R5, RZ, RZ, -R4 ;  /* 0x000000ffff057224 */ /* 0x000fc800078e0a04 */
[C---:B------:R-:W-:Y:S01]  /*01d0*/  IMAD R5, R10.reuse, R5, R8 ;  /* 0x000000050a057224 */ /* 0x040fe200078e0208 */
[----:B0-----:R-:W0:Y:S04]  /*01e0*/  MUFU.RCP R7, R7 ;  /* 0x0000000700077308 */ /* 0x001e280000001000 */
[----:B------:R-:W-:-:S13]  /*01f0*/  ISETP.GT.U32.AND P1, PT, R10, R5, PT ;  /* 0x000000050a00720c */ /* 0x000fda0003f24070 */
[----:B------:R-:W-:Y:S02]  /*0200*/  @!P1 IMAD.IADD R5, R5, 0x1, -R10 ;  /* 0x0000000105059824 */ /* 0x000fe400078e0a0a */
[----:B0-----:R-:W-:Y:S02]  /*0210*/  VIADD R8, R7, 0xffffffe ;  /* 0x0ffffffe07087836 */ /* 0x001fe40000000000 */
[----:B------:R-:W-:Y:S01]  /*0220*/  @!P1 VIADD R4, R4, 0x1 ;  /* 0x0000000104049836 */ /* 0x000fe20000000000 */
[----:B------:R-:W-:Y:S02]  /*0230*/  ISETP.GE.U32.AND P0, PT, R5, R10, PT ;  /* 0x0000000a0500720c */ /* 0x000fe40003f06070 */
[----:B------:R-:W0:Y:S01]  /*0240*/  F2I.FTZ.U32.TRUNC.NTZ R5, R8 ;  /* 0x0000000800057305 */ /* 0x000e22000021f000 */
[----:B------:R-:W-:-:S10]  /*0250*/  ISETP.NE.AND P1, PT, R3, RZ, PT ;  /* 0x000000ff0300720c */ /* 0x000fd40003f25270 */
[----:B------:R-:W-:-:S04]  /*0260*/  @P0 VIADD R4, R4, 0x1 ;  /* 0x0000000104040836 */ /* 0x000fc80000000000 */
[----:B------:R-:W-:Y:S02]  /*0270*/  IMAD.MOV.U32 R13, RZ, RZ, R4 ;  /* 0x000000ffff0d7224 */ /* 0x000fe400078e0004 */
[----:B0-----:R-:W-:-:S03]  /*0280*/  IMAD.MOV R4, RZ, RZ, -R5 ;  /* 0x000000ffff047224 */ /* 0x001fc600078e0a05 */
[----:B------:R-:W-:Y:S01]  /*0290*/  @!P2 IADD3 R13, PT, PT, -R13, RZ, RZ ;  /* 0x000000ff0d0da210 */ /* 0x000fe20007ffe1ff */
[----:B------:R-:W-:Y:S01]  /*02a0*/  IMAD R7, R4, R9, RZ ;  /* 0x0000000904077224 */ /* 0x000fe200078e02ff */
[----:B------:R-:W-:Y:S01]  /*02b0*/  @!P1 LOP3.LUT R13, RZ, R3, RZ, 0x33, !PT ;  /* 0x00000003ff0d9212 */ /* 0x000fe200078e33ff */
[----:B------:R-:W-:-:S03]  /*02c0*/  IMAD.MOV.U32 R4, RZ, RZ, RZ ;  /* 0x000000ffff047224 */ /* 0x000fc600078e00ff */
[----:B------:R-:W-:Y:S01]  /*02d0*/  IABS R6, R13 ;  /* 0x0000000d00067213 */ /* 0x000fe20000000000 */
[----:B------:R-:W-:-:S04]  /*02e0*/  IMAD.HI.U32 R4, R5, R7, R4 ;  /* 0x0000000705047227 */ /* 0x000fc800078e0004 */
[----:B------:R-:W-:Y:S02]  /*02f0*/  IMAD.MOV.U32 R5, RZ, RZ, R6 ;  /* 0x000000ffff057224 */ /* 0x000fe400078e0006 */
[----:B------:R-:W-:Y:S02]  /*0300*/  IMAD.MOV R6, RZ, RZ, -R13 ;  /* 0x000000ffff067224 */ /* 0x000fe400078e0a0d */
[----:B------:R-:W-:-:S04]  /*0310*/  IMAD.HI.U32 R11, R4, R5, RZ ;  /* 0x00000005040b7227 */ /* 0x000fc800078e00ff */
[----:B------:R-:W-:Y:S02]  /*0320*/  IMAD.MOV R4, RZ, RZ, -R11 ;  /* 0x000000ffff047224 */ /* 0x000fe400078e0a0b */
[----:B------:R-:W-:Y:S02]  /*0330*/  IMAD R10, R3, R6, R0 ;  /* 0x00000006030a7224 */ /* 0x000fe400078e0200 */
[----:B------:R-:W-:Y:S02]  /*0340*/  IMAD R4, R9, R4, R5 ;  /* 0x0000000409047224 */ /* 0x000fe400078e0205 */
[----:B-1----:R-:W-:-:S03]  /*0350*/  IMAD R0, R10, UR7, RZ ;  /* 0x000000070a007c24 */ /* 0x002fc6000f8e02ff */
[----:B------:R-:W-:-:S13]  /*0360*/  ISETP.GT.U32.AND P1, PT, R9, R4, PT ;  /* 0x000000040900720c */ /* 0x000fda0003f24070 */
[----:B------:R-:W-:Y:S02]  /*0370*/  @!P1 IMAD.IADD R4, R4, 0x1, -R9 ;  /* 0x0000000104049824 */ /* 0x000fe400078e0a09 */
[----:B------:R-:W-:Y:S01]  /*0380*/  @!P1 VIADD R11, R11, 0x1 ;  /* 0x000000010b0b9836 */ /* 0x000fe20000000000 */
[----:B------:R-:W-:Y:S02]  /*0390*/  ISETP.NE.AND P1, PT, R2, RZ, PT ;  /* 0x000000ff0200720c */ /* 0x000fe40003f25270 */
[----:B------:R-:W-:Y:S02]  /*03a0*/  ISETP.GE.U32.AND P0, PT, R4, R9, PT ;  /* 0x000000090400720c */ /* 0x000fe40003f06070 */
[----:B------:R-:W-:-:S04]  /*03b0*/  LOP3.LUT R4, R13, R2, RZ, 0x3c, !PT ;  /* 0x000000020d047212 */ /* 0x000fc800078e3cff */
[----:B------:R-:W-:Y:S02]  /*03c0*/  ISETP.GE.AND P2, PT, R4, RZ, PT ;  /* 0x000000ff0400720c */ /* 0x000fe40003f46270 */
[----:B------:R-:W0:Y:S05]  /*03d0*/  LDC.64 R4, c[0x0][0x390] ;  /* 0x0000e400ff047b82 */ /* 0x000e2a0000000a00 */
[----:B------:R-:W-:-:S06]  /*03e0*/  @P0 VIADD R11, R11, 0x1 ;  /* 0x000000010b0b0836 */ /* 0x000fcc0000000000 */
[----:B------:R-:W-:Y:S01]  /*03f0*/  @!P2 IMAD.MOV R11, RZ, RZ, -R11 ;  /* 0x000000ffff0ba224 */ /* 0x000fe200078e0a0b */
[----:B------:R-:W-:-:S05]  /*0400*/  @!P1 LOP3.LUT R11, RZ, R2, RZ, 0x33, !PT ;  /* 0x00000002ff0b9212 */ /* 0x000fca00078e33ff */
[----:B------:R-:W-:-:S04]  /*0410*/  IMAD.MOV R7, RZ, RZ, -R11 ;  /* 0x000000ffff077224 */ /* 0x000fc800078e0a0b */
[----:B------:R-:W-:-:S04]  /*0420*/  IMAD R17, R2, R7, R13 ;  /* 0x0000000702117224 */ /* 0x000fc800078e020d */
[----:B------:R-:W-:-:S04]  /*0430*/  IMAD R0, R17, UR6, R0 ;  /* 0x0000000611007c24 */ /* 0x000fc8000f8e0200 */
[----:B--2---:R-:W-:-:S04]  /*0440*/  IMAD R3, R11, UR8, R0 ;  /* 0x000000080b037c24 */ /* 0x004fc8000f8e0200 */
[----:B0-----:R-:W-:-:S06]  /*0450*/  IMAD.WIDE R2, R3, 0x4, R4 ;  /* 0x0000000403027825 */ /* 0x001fcc00078e0204 */
[----:B----4-:R-:W2:Y:S02]  /*0460*/  LDG.E R2, desc[UR4][R2.64] ;  /* 0x0000000402027981 */ /* 0x010ea4000c1e1900 */
[----:B--2---:R-:W0:Y:S02]  /*0470*/  F2I.S64.TRUNC R8, R2 ;  /* 0x0000000200087311 */ /* 0x004e24000020d900 */
[----:B0-----:R-:W-:-:S04]  /*0480*/  ISETP.NE.U32.AND P0, PT, R8, -0x1, PT ;  /* 0xffffffff0800780c */ /* 0x001fc80003f05070 */
[----:B------:R-:W-:-:S13]  /*0490*/  ISETP.NE.AND.EX P0, PT, R9, -0x1, PT, P0 ;  /* 0xffffffff0900780c */ /* 0x000fda0003f05300 */
[----:B------:R-:W-:Y:S05]  /*04a0*/  @!P0 EXIT ;  /* 0x000000000000894d */ /* 0x000fea0003800000 */
[----:B------:R-:W0:Y:S01]  /*04b0*/  LDC.64 R4, c[0x0][0x3b8] ;  /* 0x0000ee00ff047b82 */ /* 0x000e220000000a00 */
[----:B------:R-:W1:Y:S01]  /*04c0*/  LDCU.64 UR6, c[0x0][0x380] ;  /* 0x00007000ff0677ac */ /* 0x000e620008000a00 */
[C---:B------:R-:W-:Y:S02]  /*04d0*/  SHF.L.U32 R6, R8.reuse, 0x2, RZ ;  /* 0x0000000208067819 */ /* 0x040fe400000006ff */
[----:B------:R-:W-:-:S04]  /*04e0*/  SHF.L.U64.HI R7, R8, 0x2, R9 ;  /* 0x0000000208077819 */ /* 0x000fc80000010209 */
[----:B------:R-:W2:Y:S01]  /*04f0*/  LDC.64 R14, c[0x0][0x388] ;  /* 0x0000e200ff0e7b82 */ /* 0x000ea20000000a00 */
[----:B-1----:R-:W-:-:S04]  /*0500*/  IADD3 R8, P0, PT, R6, UR6, RZ ;  /* 0x0000000606087c10 */ /* 0x002fc8000ff1e0ff */
[----:B------:R-:W-:Y:S01]  /*0510*/  IADD3.X R9, PT, PT, R7, UR7, RZ, P0, !PT ;  /* 0x0000000707097c10 */ /* 0x000fe200087fe4ff */
[----:B0-----:R-:W-:Y:S01]  /*0520*/  IMAD.SHL.U32 R2, R5, 0x2, RZ ;  /* 0x0000000205027824 */ /* 0x001fe200078e00ff */
[----:B------:R-:W0:Y:S03]  /*0530*/  LDCU.64 UR6, c[0x0][0x3c0] ;  /* 0x00007800ff0677ac */ /* 0x000e260008000a00 */
[----:B------:R-:W-:-:S05]  /*0540*/  IMAD.WIDE R12, R2, 0x4, R8 ;  /* 0x00000004020c7825 */ /* 0x000fca00078e0208 */
[----:B------:R1:W3:Y:S01]  /*0550*/  LDG.E R3, desc[UR4][R12.64] ;  /* 0x000000040c037981 */ /* 0x0002e2000c1e1900 */
[----:B0-----:R-:W-:-:S04]  /*0560*/  IMAD R0, R10, UR7, RZ ;  /* 0x000000070a007c24 */ /* 0x001fc8000f8e02ff */
[----:B------:R-:W-:Y:S01]  /*0570*/  IMAD R0, R17, UR6, R0 ;  /* 0x0000000611007c24 */ /* 0x000fe2000f8e0200 */
[----:B------:R-:W1:Y:S03]  /*0580*/  LDCU UR6, c[0x0][0x3a0] ;  /* 0x00007400ff0677ac */ /* 0x000e660008000800 */
[----:B------:R-:W-:Y:S02]  /*0590*/  IMAD R11, R11, R4, R0 ;  /* 0x000000040b0b7224 */ /* 0x000fe400078e0200 */
[----:B------:R0:W5:Y:S02]  /*05a0*/  LDG.E R4, desc[UR4][R8.64] ;  /* 0x0000000408047981 */ /* 0x000164000c1e1900 */
[----:B--2---:R-:W-:-:S04]  /*05b0*/  IMAD.WIDE R14, R11, 0x4, R14 ;  /* 0x000000040b0e7825 */ /* 0x004fc800078e020e */
[----:B------:R-:W-:Y:S01]  /*05c0*/  IMAD.WIDE R10, R5, 0x4, R8 ;  /* 0x00000004050a7825 */ /* 0x000fe200078e0208 */
[----:B------:R2:W5:Y:S03]  /*05d0*/  LDG.E R26, desc[UR4][R14.64] ;  /* 0x000000040e1a7981 */ /* 0x000566000c1e1900 */
[----:B------:R-:W-:-:S04]  /*05e0*/  IMAD.WIDE R28, R2, 0x4, R14 ;  /* 0x00000004021c7825 */ /* 0x000fc800078e020e */
[----:B------:R-:W-:Y:S02]  /*05f0*/  IMAD.WIDE R16, R5, 0x4, R14 ;  /* 0x0000000405107825 */ /* 0x000fe400078e020e */
[----:B------:R2:W5:Y:S04]  /*0600*/  LDG.E R5, desc[UR4][R10.64] ;  /* 0x000000040a057981 */ /* 0x000568000c1e1900 */
[----:B------:R2:W5:Y:S04]  /*0610*/  LDG.E R27, desc[UR4][R16.64] ;  /* 0x00000004101b7981 */ /* 0x000568000c1e1900 */
[----:B------:R2:W5:Y:S01]  /*0620*/  LDG.E R28, desc[UR4][R28.64] ;  /* 0x000000041c1c7981 */ /* 0x000562000c1e1900 */
[----:B-1----:R-:W-:Y:S01]  /*0630*/  IMAD.U32 R12, RZ, RZ, UR6 ;  /* 0x00000006ff0c7e24 */ /* 0x002fe2000f8e00ff */
[----:B------:R-:W-:Y:S01]  /*0640*/  BSSY.RECONVERGENT B0, `(.L_x_0) ;  /* 0x000000e000007945 */ /* 0x000fe20003800200 */
[----:B---3--:R-:W1:Y:S08]  /*0650*/  MUFU.RCP R0, R3 ;  /* 0x0000000300007308 */ /* 0x008e700000001000 */
[----:B------:R-:W3:Y:S01]  /*0660*/  FCHK P0, R12, R3 ;  /* 0x000000030c007302 */ /* 0x000ee20000000000 */
[----:B-1----:R-:W-:-:S04]  /*0670*/  FFMA R13, -R3, R0, 1 ;  /* 0x3f800000030d7423 */ /* 0x002fc80000000100 */
[----:B------:R-:W-:-:S04]  /*0680*/  FFMA R0, R0, R13, R0 ;  /* 0x0000000d00007223 */ /* 0x000fc80000000000 */
[----:B0-----:R-:W-:-:S04]  /*0690*/  FFMA R8, R0, UR6, RZ ;  /* 0x0000000600087c23 */ /* 0x001fc800080000ff */
[----:B------:R-:W-:-:S04]  /*06a0*/  FFMA R9, -R3, R8, UR6 ;  /* 0x0000000603097e23 */ /* 0x000fc80008000108 */
[----:B------:R-:W-:Y:S01]  /*06b0*/  FFMA R9, R0, R9, R8 ;  /* 0x0000000900097223 */ /* 0x000fe20000000008 */
[----:B--23--:R-:W-:Y:S06]  /*06c0*/  @!P0 BRA `(.L_x_1) ;  /* 0x0000000000148947 */ /* 0x00cfec0003800000 */
[----:B------:R-:W0:Y:S01]  /*06d0*/  LDCU UR6, c[0x0][0x3a0] ;  /* 0x00007400ff0677ac */ /* 0x000e220008000800 */
[----:B------:R-:W-:Y:S01]  /*06e0*/  MOV R8, 0x710 ;  /* 0x0000071000087802 */ /* 0x000fe20000000f00 */
[----:B0-----:R-:W-:-:S07]  /*06f0*/  IMAD.U32 R0, RZ, RZ, UR6 ;  /* 0x00000006ff007e24 */ /* 0x001fce000f8e00ff */
[----:B-----5:R-:W-:Y:S05]  /*0700*/  CALL.REL.NOINC `($__internal_1_$__cuda_sm3x_div_rn_noftz_f32_slowpath) ;  /* 0x0000000c00407944 */ /* 0x020fea0003c00000 */
[----:B------:R-:W-:-:S07]  /*0710*/  IMAD.MOV.U32 R9, RZ, RZ, R0 ;  /* 0x000000ffff097224 */ /* 0x000fce00078e0000 */
.L_x_1:
[----:B------:R-:W-:Y:S05]  /*0720*/  BSYNC.RECONVERGENT B0 ;  /* 0x0000000000007941 */ /* 0x000fea0003800200 */
.L_x_0:
[----:B------:R-:W0:Y:S01]  /*0730*/  LDCU.64 UR6, c[0x0][0x398] ;  /* 0x00007300ff0677ac */ /* 0x000e220008000a00 */
[----:B------:R-:W1:Y:S01]  /*0740*/  MUFU.RCP R0, R3 ;  /* 0x0000000300007308 */ /* 0x000e620000001000 */
[----:B-----5:R-:W-:Y:S01]  /*0750*/  FMUL R9, R26, R9 ;  /* 0x000000091a097220 */ /* 0x020fe20000400000 */
[----:B------:R-:W-:Y:S01]  /*0760*/  BSSY.RECONVERGENT B0, `(.L_x_2) ;  /* 0x0000011000007945 */ /* 0x000fe20003800200 */
[----:B------:R-:W2:Y:S01]  /*0770*/  LDCU UR8, c[0x0][0x3a4] ;  /* 0x00007480ff0877ac */ /* 0x000ea20008000800 */
[----:B0-----:R-:W-:Y:S01]  /*0780*/  IADD3 R6, P0, PT, R6, UR6, RZ ;  /* 0x0000000606067c10 */ /* 0x001fe2000ff1e0ff */
[----:B-1----:R-:W-:-:S03]  /*0790*/  FFMA R11, -R3, R0, 1 ;  /* 0x3f800000030b7423 */ /* 0x002fc60000000100 */
[----:B------:R-:W-:Y:S01]  /*07a0*/  IADD3.X R7, PT, PT, R7, UR7, RZ, P0, !PT ;  /* 0x0000000707077c10 */ /* 0x000fe200087fe4ff */
[----:B--2---:R-:W-:Y:S02]  /*07b0*/  IMAD.U32 R10, RZ, RZ, UR8 ;  /* 0x00000008ff0a7e24 */ /* 0x004fe4000f8e00ff */
[----:B------:R-:W-:Y:S02]  /*07c0*/  FFMA R0, R0, R11, R0 ;  /* 0x0000000b00007223 */ /* 0x000fe40000000000 */
[----:B------:R0:W-:Y:S02]  /*07d0*/  STG.E desc[UR4][R6.64], R9 ;  /* 0x0000000906007986 */ /* 0x0001e4000c101904 */
[----:B------:R-:W-:Y:S01]  /*07e0*/  FFMA R8, R0, UR8, RZ ;  /* 0x0000000800087c23 */ /* 0x000fe200080000ff */
[----:B------:R-:W1:Y:S03]  /*07f0*/  FCHK P0, R10, R3 ;  /* 0x000000030a007302 */ /* 0x000e660000000000 */
[----:B------:R-:W-:-:S04]  /*0800*/  FFMA R11, -R3, R8, UR8 ;  /* 0x00000008030b7e23 */ /* 0x000fc80008000108 */
[----:B------:R-:W-:Y:S01]  /*0810*/  FFMA R0, R0, R11, R8 ;  /* 0x0000000b00007223 */ /* 0x000fe20000000008 */
[----:B01----:R-:W-:Y:S06]  /*0820*/  @!P0 BRA `(.L_x_3) ;  /* 0x0000000000108947 */ /* 0x003fec0003800000 */
[----:B------:R-:W0:Y:S01]  /*0830*/  LDCU UR6, c[0x0][0x3a4] ;  /* 0x00007480ff0677ac */ /* 0x000e220008000800 */
[----:B------:R-:W-:Y:S01]  /*0840*/  MOV R8, 0x870 ;  /* 0x0000087000087802 */ /* 0x000fe20000000f00 */
[----:B0-----:R-:W-:-:S07]  /*0850*/  IMAD.U32 R0, RZ, RZ, UR6 ;  /* 0x00000006ff007e24 */ /* 0x001fce000f8e00ff */
[----:B------:R-:W-:Y:S05]  /*0860*/  CALL.REL.NOINC `($__internal_1_$__cuda_sm3x_div_rn_noftz_f32_slowpath) ;  /* 0x0000000800e87944 */ /* 0x000fea0003c00000 */
.L_x_3:
[----:B------:R-:W-:Y:S05]  /*0870*/  BSYNC.RECONVERGENT B0 ;  /* 0x0000000000007941 */ /* 0x000fea0003800200 */
.L_x_2:
[----:B------:R-:W0:Y:S01]  /*0880*/  LDC R11, c[0x0][0x3bc] ;  /* 0x0000ef00ff0b7b82 */ /* 0x000e220000000800 */
[----:B------:R-:W-:Y:S01]  /*0890*/  FMUL R13, R27, R0 ;  /* 0x000000001b0d7220 */ /* 0x000fe20000400000 */
[----:B------:R1:W2:Y:S01]  /*08a0*/  F2F.F64.F32 R8, R3 ;  /* 0x0000000300087310 */ /* 0x0002a20000201800 */
[----:B------:R-:W-:Y:S01]  /*08b0*/  BSSY.RECONVERGENT B0, `(.L_x_4) ;  /* 0x0000005000007945 */ /* 0x000fe20003800200 */
[----:B------:R-:W-:Y:S01]  /*08c0*/  MOV R0, 0x900 ;  /* 0x0000090000007802 */ /* 0x000fe20000000f00 */
[----:B0-----:R-:W-:-:S05]  /*08d0*/  IMAD.WIDE R10, R11, 0x4, R6 ;  /* 0x000000040b0a7825 */ /* 0x001fca00078e0206 */
[----:B--2---:R1:W-:Y:S02]  /*08e0*/  STG.E desc[UR4][R10.64], R13 ;  /* 0x0000000d0a007986 */ /* 0x0043e4000c101904 */
[----:B-1----:R-:W-:Y:S05]  /*08f0*/  CALL.REL.NOINC `($projectionGradient$__internal_accurate_pow) ;  /* 0x0000001000607944 */ /* 0x002fea0003c00000 */
[----:B------:R-:W-:Y:S05]  /*0900*/  BSYNC.RECONVERGENT B0 ;  /* 0x0000000000007941 */ /* 0x000fea0003800200 */
.L_x_4:
[----:B------:R-:W-:Y:S01]  /*0910*/  DADD R10, R8, 2 ;  /* 0x40000000080a7429 */ /* 0x000fe20000000000 */
[C---:B------:R-:W-:Y:S01]  /*0920*/  FSETP.NEU.AND P1, PT, R3.reuse, RZ, PT ;  /* 0x000000ff0300720b */ /* 0x040fe20003f2d000 */
[----:B------:R-:W-:Y:S01]  /*0930*/  BSSY.RECONVERGENT B0, `(.L_x_5) ;  /* 0x000000e000007945 */ /* 0x000fe20003800200 */
[----:B------:R-:W-:-:S07]  /*0940*/  FSETP.NEU.AND P0, PT, R3, 1, PT ;  /* 0x3f8000000300780b */ /* 0x000fce0003f0d000 */
[----:B------:R-:W-:Y:S01]  /*0950*/  LOP3.LUT R10, R11, 0x7ff00000, RZ, 0xc0, !PT ;  /* 0x7ff000000b0a7812 */ /* 0x000fe200078ec0ff */
[----:B------:R-:W-:-:S03]  /*0960*/  IMAD.MOV.U32 R11, RZ, RZ, R13 ;  /* 0x000000ffff0b7224 */ /* 0x000fc600078e000d */
[----:B------:R-:W-:Y:S01]  /*0970*/  ISETP.NE.AND P2, PT, R10, 0x7ff00000, PT ;  /* 0x7ff000000a00780c */ /* 0x000fe20003f45270 */
[----:B------:R-:W-:Y:S01]  /*0980*/  IMAD.MOV.U32 R10, RZ, RZ, R12 ;  /* 0x000000ffff0a7224 */ /* 0x000fe200078e000c */
[----:B------:R-:W-:-:S11]  /*0990*/  @!P1 CS2R R10, SRZ ;  /* 0x00000000000a9805 */ /* 0x000fd6000001ff00 */
[----:B------:R-:W-:Y:S05]  /*09a0*/  @P2 BRA `(.L_x_6) ;  /* 0x0000000000182947 */ /* 0x000fea0003800000 */
[----:B------:R-:W-:-:S13]  /*09b0*/  FSETP.NAN.AND P1, PT, R3, R3, PT ;  /* 0x000000030300720b */ /* 0x000fda0003f28000 */
[----:B------:R-:W-:Y:S01]  /*09c0*/  @P1 DADD R10, R8, 2 ;  /* 0x40000000080a1429 */ /* 0x000fe20000000000 */
[----:B------:R-:W-:Y:S10]  /*09d0*/  @P1 BRA `(.L_x_6) ;  /* 0x00000000000c1947 */ /* 0x000ff40003800000 */
[----:B------:R-:W-:-:S14]  /*09e0*/  DSETP.NEU.AND P1, PT, |R8|, +INF , PT ;  /* 0x7ff000000800742a */ /* 0x000fdc0003f2d200 */
[----:B------:R-:W-:Y:S01]  /*09f0*/  @!P1 IMAD.MOV.U32 R10, RZ, RZ, 0x0 ;  /* 0x00000000ff0a9424 */ /* 0x000fe200078e00ff */
[----:B------:R-:W-:-:S07]  /*0a00*/  @!P1 MOV R11, 0x7ff00000 ;  /* 0x7ff00000000b9802 */ /* 0x000fce0000000f00 */
.L_x_6:
[----:B------:R-:W-:Y:S05]  /*0a10*/  BSYNC.RECONVERGENT B0 ;  /* 0x0000000000007941 */ /* 0x000fea0003800200 */
.L_x_5:
[----:B------:R-:W-:Y:S01]  /*0a20*/  FSEL R9, R11, 1.875, P0 ;  /* 0x3ff000000b097808 */ /* 0x000fe20000000000 */
[----:B------:R-:W-:Y:S01]  /*0a30*/  BSSY.RECONVERGENT B0, `(.L_x_7) ;  /* 0x0000019000007945 */ /* 0x000fe20003800200 */
[----:B------:R-:W-:Y:S01]  /*0a40*/  FSEL R8, R10, RZ, P0 ;  /* 0x000000ff0a087208 */ /* 0x000fe20000000000 */
[----:B------:R-:W-:Y:S01]  /*0a50*/  IMAD.MOV.U32 R10, RZ, RZ, 0x1 ;  /* 0x00000001ff0a7424 */ /* 0x000fe200078e00ff */
[----:B------:R-:W0:Y:S05]  /*0a60*/  MUFU.RCP64H R11, R9 ;  /* 0x00000009000b7308 */ /* 0x000e2a0000001800 */
[----:B0-----:R-:W-:-:S08]  /*0a70*/  DFMA R12, -R8, R10, 1 ;  /* 0x3ff00000080c742b */ /* 0x001fd0000000010a */
[----:B------:R-:W-:-:S08]  /*0a80*/  DFMA R12, R12, R12, R12 ;  /* 0x0000000c0c0c722b */ /* 0x000fd0000000000c */
[----:B------:R-:W-:Y:S02]  /*0a90*/  DFMA R10, R10, R12, R10 ;  /* 0x0000000c0a0a722b */ /* 0x000fe4000000000a */
[----:B------:R-:W0:Y:S06]  /*0aa0*/  F2F.F64.F32 R12, -R4 ;  /* 0x80000004000c7310 */ /* 0x000e2c0000201800 */
[----:B------:R-:W-:-:S08]  /*0ab0*/  DFMA R14, -R8, R10, 1 ;  /* 0x3ff00000080e742b */ /* 0x000fd0000000010a */
[----:B------:R-:W-:Y:S01]  /*0ac0*/  DFMA R10, R10, R14, R10 ;  /* 0x0000000e0a0a722b */ /* 0x000fe2000000000a */
[----:B0-----:R-:W-:-:S07]  /*0ad0*/  FSETP.GEU.AND P1, PT, |R13|, 6.5827683646048100446e-37, PT ;  /* 0x036000000d00780b */ /* 0x001fce0003f2e200 */
[----:B------:R-:W-:-:S08]  /*0ae0*/  DMUL R14, R12, R10 ;  /* 0x0000000a0c0e7228 */ /* 0x000fd00000000000 */
[----:B------:R-:W-:-:S08]  /*0af0*/  DFMA R16, -R8, R14, R12 ;  /* 0x0000000e0810722b */ /* 0x000fd0000000010c */
[----:B------:R-:W-:-:S10]  /*0b00*/  DFMA R10, R10, R16, R14 ;  /* 0x000000100a0a722b */ /* 0x000fd4000000000e */
[----:B------:R-:W-:-:S05]  /*0b10*/  FFMA R0, RZ, R9, R11 ;  /* 0x00000009ff007223 */ /* 0x000fca000000000b */
[----:B------:R-:W-:-:S13]  /*0b20*/  FSETP.GT.AND P0, PT, |R0|, 1.469367938527859385e-39, PT ;  /* 0x001000000000780b */ /* 0x000fda0003f04200 */
[----:B------:R-:W-:Y:S05]  /*0b30*/  @P0 BRA P1, `(.L_x_8) ;  /* 0x0000000000200947 */ /* 0x000fea0000800000 */
[----:B------:R-:W-:Y:S01]  /*0b40*/  IMAD.MOV.U32 R10, RZ, RZ, R12 ;  /* 0x000000ffff0a7224 */ /* 0x000fe200078e000c */
[----:B------:R-:W-:Y:S01]  /*0b50*/  MOV R0, 0xba0 ;  /* 0x00000ba000007802 */ /* 0x000fe20000000f00 */
[----:B------:R-:W-:Y:S02]  /*0b60*/  IMAD.MOV.U32 R11, RZ, RZ, R13 ;  /* 0x000000ffff0b7224 */ /* 0x000fe400078e000d */
[----:B------:R-:W-:Y:S02]  /*0b70*/  IMAD.MOV.U32 R14, RZ, RZ, R8 ;  /* 0x000000ffff0e7224 */ /* 0x000fe400078e0008 */
[----:B------:R-:W-:-:S07]  /*0b80*/  IMAD.MOV.U32 R15, RZ, RZ, R9 ;  /* 0x000000ffff0f7224 */ /* 0x000fce00078e0009 */
[----:B------:R-:W-:Y:S05]  /*0b90*/  CALL.REL.NOINC `($__internal_0_$__cuda_sm20_div_rn_f64_full) ;  /* 0x0000000000a87944 */ /* 0x000fea0003c00000 */
[----:B------:R-:W-:Y:S02]  /*0ba0*/  IMAD.MOV.U32 R10, RZ, RZ, R12 ;  /* 0x000000ffff0a7224 */ /* 0x000fe400078e000c */
[----:B------:R-:W-:-:S07]  /*0bb0*/  IMAD.MOV.U32 R11, RZ, RZ, R13 ;  /* 0x000000ffff0b7224 */ /* 0x000fce00078e000d */
.L_x_8:
[----:B------:R-:W-:Y:S05]  /*0bc0*/  BSYNC.RECONVERGENT B0 ;  /* 0x0000000000007941 */ /* 0x000fea0003800200 */
.L_x_7:
[----:B------:R-:W0:Y:S01]  /*0bd0*/  MUFU.RCP64H R13, R9 ;  /* 0x00000009000d7308 */ /* 0x000e220000001800 */
[----:B------:R-:W-:Y:S01]  /*0be0*/  IMAD.MOV.U32 R12, RZ, RZ, 0x1 ;  /* 0x00000001ff0c7424 */ /* 0x000fe200078e00ff */
[----:B------:R-:W1:Y:S01]  /*0bf0*/  LDCU UR6, c[0x0][0x3a0] ;  /* 0x00007400ff0677ac */ /* 0x000e620008000800 */
[----:B------:R-:W-:Y:S04]  /*0c00*/  BSSY.RECONVERGENT B0, `(.L_x_9) ;  /* 0x0000018000007945 */ /* 0x000fe80003800200 */
[----:B0-----:R-:W-:-:S08]  /*0c10*/  DFMA R14, -R8, R12, 1 ;  /* 0x3ff00000080e742b */ /* 0x001fd0000000010c */
[----:B------:R-:W-:-:S08]  /*0c20*/  DFMA R14, R14, R14, R14 ;  /* 0x0000000e0e0e722b */ /* 0x000fd0000000000e */
[----:B------:R-:W-:Y:S02]  /*0c30*/  DFMA R12, R12, R14, R12 ;  /* 0x0000000e0c0c722b */ /* 0x000fe4000000000c */
[----:B------:R-:W0:Y:S06]  /*0c40*/  F2F.F64.F32 R14, R5 ;  /* 0x00000005000e7310 */ /* 0x000e2c0000201800 */
[----:B------:R-:W-:-:S08]  /*0c50*/  DFMA R16, -R8, R12, 1 ;  /* 0x3ff000000810742b */ /* 0x000fd0000000010c */
[----:B------:R-:W-:Y:S01]  /*0c60*/  DFMA R20, R12, R16, R12 ;  /* 0x000000100c14722b */ /* 0x000fe2000000000c */
[----:B0-----:R-:W-:Y:S01]  /*0c70*/  FSETP.GEU.AND P1, PT, |R15|, 6.5827683646048100446e-37, PT ;  /* 0x036000000f00780b */ /* 0x001fe20003f2e200 */
[----:B-1----:R-:W0:Y:S06]  /*0c80*/  F2F.F64.F32 R16, UR6 ;  /* 0x0000000600107d10 */ /* 0x002e2c0008201800 */
[----:B------:R-:W-:-:S08]  /*0c90*/  DMUL R12, R20, R14 ;  /* 0x0000000e140c7228 */ /* 0x000fd00000000000 */
[----:B------:R-:W-:Y:S02]  /*0ca0*/  DFMA R18, -R8, R12, R14 ;  /* 0x0000000c0812722b */ /* 0x000fe4000000010e */
[----:B0-----:R-:W-:-:S06]  /*0cb0*/  DMUL R16, R16, R10 ;  /* 0x0000000a10107228 */ /* 0x001fcc0000000000 */
[----:B------:R-:W-:Y:S02]  /*0cc0*/  DFMA R12, R20, R18, R12 ;  /* 0x00000012140c722b */ /* 0x000fe4000000000c */
[----:B------:R-:W0:Y:S08]  /*0cd0*/  F2F.F64.F32 R18, R26 ;  /* 0x0000001a00127310 */ /* 0x000e300000201800 */
[----:B------:R-:W-:-:S05]  /*0ce0*/  FFMA R0, RZ, R9, R13 ;  /* 0x00000009ff007223 */ /* 0x000fca000000000d */
[----:B------:R-:W-:Y:S01]  /*0cf0*/  FSETP.GT.AND P0, PT, |R0|, 1.469367938527859385e-39, PT ;  /* 0x001000000000780b */ /* 0x000fe20003f04200 */
[----:B0-----:R-:W-:-:S12]  /*0d00*/  DMUL R4, R16, R18 ;  /* 0x0000001210047228 */ /* 0x001fd80000000000 */
[----:B------:R-:W-:Y:S05]  /*0d10*/  @P0 BRA P1, `(.L_x_10) ;  /* 0x0000000000180947 */ /* 0x000fea0000800000 */
[----:B------:R-:W-:Y:S01]  /*0d20*/  MOV R10, R14 ;  /* 0x0000000e000a7202 */ /* 0x000fe20000000f00 */
[----:B------:R-:W-:Y:S01]  /*0d30*/  IMAD.MOV.U32 R11, RZ, RZ, R15 ;  /* 0x000000ffff0b7224 */ /* 0x000fe200078e000f */
[----:B------:R-:W-:Y:S01]  /*0d40*/  MOV R0, 0xd80 ;  /* 0x00000d8000007802 */ /* 0x000fe20000000f00 */
[----:B------:R-:W-:Y:S02]  /*0d50*/  IMAD.MOV.U32 R14, RZ, RZ, R8 ;  /* 0x000000ffff0e7224 */ /* 0x000fe400078e0008 */
[----:B------:R-:W-:-:S07]  /*0d60*/  IMAD.MOV.U32 R15, RZ, RZ, R9 ;  /* 0x000000ffff0f7224 */ /* 0x000fce00078e0009 */
[----:B------:R-:W-:Y:S05]  /*0d70*/  CALL.REL.NOINC `($__internal_0_$__cuda_sm20_div_rn_f64_full) ;  /* 0x0000000000307944 */ /* 0x000fea0003c00000 */
.L_x_10:
[----:B------:R-:W-:Y:S05]  /*0d80*/  BSYNC.RECONVERGENT B0 ;  /* 0x0000000000007941 */ /* 0x000fea0003800200 */
.L_x_9:
[----:B------:R-:W0:Y:S01]  /*0d90*/  LDCU UR6, c[0x0][0x3a4] ;  /* 0x00007480ff0677ac */ /* 0x000e220008000800 */
[----:B------:R-:W-:Y:S01]  /*0da0*/  F2F.F64.F32 R10, R27 ;  /* 0x0000001b000a7310 */ /* 0x000fe20000201800 */
[----:B------:R-:W-:-:S07]  /*0db0*/  IMAD.WIDE R2, R2, 0x4, R6 ;  /* 0x0000000402027825 */ /* 0x000fce00078e0206 */
[----:B------:R-:W-:Y:S08]  /*0dc0*/  F2F.F64.F32 R28, R28 ;  /* 0x0000001c001c7310 */ /* 0x000ff00000201800 */
[----:B0-----:R-:W0:Y:S02]  /*0dd0*/  F2F.F64.F32 R8, UR6 ;  /* 0x0000000600087d10 */ /* 0x001e240008201800 */
[----:B0-----:R-:W-:-:S08]  /*0de0*/  DMUL R8, R8, R12 ;  /* 0x0000000c08087228 */ /* 0x001fd00000000000 */
[----:B------:R-:W-:-:S08]  /*0df0*/  DFMA R4, -R8, R10, R4 ;  /* 0x0000000a0804722b */ /* 0x000fd00000000104 */
[----:B------:R-:W-:-:S10]  /*0e00*/  DADD R4, R4, R28 ;  /* 0x0000000004047229 */ /* 0x000fd4000000001c */
[----:B------:R-:W0:Y:S02]  /*0e10*/  F2F.F32.F64 R5, R4 ;  /* 0x0000000400057310 */ /* 0x000e240000301000 */
[----:B0-----:R-:W-:Y:S01]  /*0e20*/  STG.E desc[UR4][R2.64], R5 ;  /* 0x0000000502007986 */ /* 0x001fe2000c101904 */
[----:B------:R-:W-:Y:S05]  /*0e30*/  EXIT ;  /* 0x000000000000794d */ /* 0x000fea0003800000 */
        .weak           $__internal_0_$__cuda_sm20_div_rn_f64_full
        .type           $__internal_0_$__cuda_sm20_div_rn_f64_full,@function
        .size           $__internal_0_$__cuda_sm20_div_rn_f64_full,($__internal_1_$__cuda_sm3x_div_rn_noftz_f32_slowpath - $__internal_0_$__cuda_sm20_div_rn_f64_full)
$__internal_0_$__cuda_sm20_div_rn_f64_full:
[----:B------:R-:W-:Y:S01]  /*0e40*/  FSETP.GEU.AND P2, PT, |R11|, 1.469367938527859385e-39, PT ;  /* 0x001000000b00780b */ /* 0x000fe20003f4e200 */
[----:B------:R-:W-:Y:S01]  /*0e50*/  IMAD.MOV.U32 R24, RZ, RZ, 0x1ca00000 ;  /* 0x1ca00000ff187424 */ /* 0x000fe200078e00ff */
[C---:B------:R-:W-:Y:S01]  /*0e60*/  FSETP.GEU.AND P0, PT, |R15|.reuse, 1.469367938527859385e-39, PT ;  /* 0x001000000f00780b */ /* 0x040fe20003f0e200 */
[----:B------:R-:W-:Y:S01]  /*0e70*/  IMAD.MOV.U32 R18, RZ, RZ, 0x1 ;  /* 0x00000001ff127424 */ /* 0x000fe200078e00ff */
[----:B------:R-:W-:Y:S01]  /*0e80*/  LOP3.LUT R12, R15, 0x800fffff, RZ, 0xc0, !PT ;  /* 0x800fffff0f0c7812 */ /* 0x000fe200078ec0ff */
[----:B------:R-:W-:Y:S01]  /*0e90*/  BSSY.RECONVERGENT B1, `(.L_x_11) ;  /* 0x0000052000017945 */ /* 0x000fe20003800200 */
[----:B------:R-:W-:Y:S02]  /*0ea0*/  LOP3.LUT R3, R11, 0x7ff00000, RZ, 0xc0, !PT ;  /* 0x7ff000000b037812 */ /* 0x000fe400078ec0ff */
[----:B------:R-:W-:Y:S01]  /*0eb0*/  LOP3.LUT R13, R12, 0x3ff00000, RZ, 0xfc, !PT ;  /* 0x3ff000000c0d7812 */ /* 0x000fe200078efcff */
[----:B------:R-:W-:Y:S01]  /*0ec0*/  IMAD.MOV.U32 R12, RZ, RZ, R14 ;  /* 0x000000ffff0c7224 */ /* 0x000fe200078e000e */
[----:B------:R-:W-:-:S03]  /*0ed0*/  LOP3.LUT R25, R15, 0x7ff00000, RZ, 0xc0, !PT ;  /* 0x7ff000000f197812 */ /* 0x000fc600078ec0ff */
[----:B------:R-:W-:Y:S01]  /*0ee0*/  @!P2 LOP3.LUT R16, R15, 0x7ff00000, RZ, 0xc0, !PT ;  /* 0x7ff000000f10a812 */ /* 0x000fe200078ec0ff */
[----:B------:R-:W-:Y:S01]  /*0ef0*/  @!P2 IMAD.MOV.U32 R20, RZ, RZ, RZ ;  /* 0x000000ffff14a224 */ /* 0x000fe200078e00ff */
[----:B------:R-:W-:Y:S01]  /*0f00*/  @!P0 DMUL R12, R14, 8.98846567431157953865e+307 ;  /* 0x7fe000000e0c8828 */ /* 0x000fe20000000000 */
[C---:B------:R-:W-:Y:S02]  /*0f10*/  ISETP.GE.U32.AND P1, PT, R3.reuse, R25, PT ;  /* 0x000000190300720c */ /* 0x040fe40003f26070 */
[----:B------:R-:W-:Y:S01]  /*0f20*/  @!P2 ISETP.GE.U32.AND P3, PT, R3, R16, PT ;  /* 0x000000100300a20c */ /* 0x000fe20003f66070 */
[----:B------:R-:W-:Y:S01]  /*0f30*/  IMAD.MOV.U32 R16, RZ, RZ, R10 ;  /* 0x000000ffff107224 */ /* 0x000fe200078e000a */
[C---:B------:R-:W-:Y:S01]  /*0f40*/  SEL R17, R24.reuse, 0x63400000, !P1 ;  /* 0x6340000018117807 */ /* 0x040fe20004800000 */
[----:B------:R-:W0:Y:S01]  /*0f50*/  MUFU.RCP64H R19, R13 ;  /* 0x0000000d00137308 */ /* 0x000e220000001800 */
[----:B------:R-:W-:Y:S02]  /*0f60*/  @!P2 SEL R21, R24, 0x63400000, !P3 ;  /* 0x634000001815a807 */ /* 0x000fe40005800000 */
[----:B------:R-:W-:-:S02]  /*0f70*/  LOP3.LUT R17, R17, 0x800fffff, R11, 0xf8, !PT ;  /* 0x800fffff11117812 */ /* 0x000fc400078ef80b */
[----:B------:R-:W-:Y:S02]  /*0f80*/  @!P2 LOP3.LUT R21, R21, 0x80000000, R11, 0xf8, !PT ;  /* 0x800000001515a812 */ /* 0x000fe400078ef80b */
[----:B------:R-:W-:Y:S02]  /*0f90*/  @!P0 LOP3.LUT R25, R13, 0x7ff00000, RZ, 0xc0, !PT ;  /* 0x7ff000000d198812 */ /* 0x000fe400078ec0ff */
[----:B------:R-:W-:-:S06]  /*0fa0*/  @!P2 LOP3.LUT R21, R21, 0x100000, RZ, 0xfc, !PT ;  /* 0x001000001515a812 */ /* 0x000fcc00078efcff */
[----:B------:R-:W-:Y:S02]  /*0fb0*/  @!P2 DFMA R16, R16, 2, -R20 ;  /* 0x400000001010a82b */ /* 0x000fe40000000814 */
[----:B0-----:R-:W-:-:S08]  /*0fc0*/  DFMA R20, R18, -R12, 1 ;  /* 0x3ff000001214742b */ /* 0x001fd0000000080c */
[----:B------:R-:W-:-:S08]  /*0fd0*/  DFMA R20, R20, R20, R20 ;  /* 0x000000141414722b */ /* 0x000fd00000000014 */
[----:B------:R-:W-:-:S08]  /*0fe0*/  DFMA R20, R18, R20, R18 ;  /* 0x000000141214722b */ /* 0x000fd00000000012 */
[----:B------:R-:W-:-:S08]  /*0ff0*/  DFMA R18, R20, -R12, 1 ;  /* 0x3ff000001412742b */ /* 0x000fd0000000080c */
[----:B------:R-:W-:-:S08]  /*1000*/  DFMA R18, R20, R18, R20 ;  /* 0x000000121412722b */ /* 0x000fd00000000014 */
[----:B------:R-:W-:-:S08]  /*1010*/  DMUL R20, R18, R16 ;  /* 0x0000001012147228 */ /* 0x000fd00000000000 */
[----:B------:R-:W-:-:S08]  /*1020*/  DFMA R22, R20, -R12, R16 ;  /* 0x8000000c1416722b */ /* 0x000fd00000000010 */
[----:B------:R-:W-:Y:S01]  /*1030*/  DFMA R22, R18, R22, R20 ;  /* 0x000000161216722b */ /* 0x000fe20000000014 */
[----:B------:R-:W-:Y:S02]  /*1040*/  MOV R20, R3 ;  /* 0x0000000300147202 */ /* 0x000fe40000000f00 */
[----:B------:R-:W-:-:S05]  /*1050*/  @!P2 LOP3.LUT R20, R17, 0x7ff00000, RZ, 0xc0, !PT ;  /* 0x7ff000001114a812 */ /* 0x000fca00078ec0ff */
[----:B------:R-:W-:-:S05]  /*1060*/  VIADD R18, R20, 0xffffffff ;  /* 0xffffffff14127836 */ /* 0x000fca0000000000 */
[----:B------:R-:W-:Y:S01]  /*1070*/  ISETP.GT.U32.AND P0, PT, R18, 0x7feffffe, PT ;  /* 0x7feffffe1200780c */ /* 0x000fe20003f04070 */
[----:B------:R-:W-:-:S05]  /*1080*/  VIADD R18, R25, 0xffffffff ;  /* 0xffffffff19127836 */ /* 0x000fca0000000000 */
[----:B------:R-:W-:-:S13]  /*1090*/  ISETP.GT.U32.OR P0, PT, R18, 0x7feffffe, P0 ;  /* 0x7feffffe1200780c */ /* 0x000fda0000704470 */
[----:B------:R-:W-:Y:S05]  /*10a0*/  @P0 BRA `(.L_x_12) ;  /* 0x00000000006c0947 */ /* 0x000fea0003800000 */
[----:B------:R-:W-:-:S04]  /*10b0*/  LOP3.LUT R18, R15, 0x7ff00000, RZ, 0xc0, !PT ;  /* 0x7ff000000f127812 */ /* 0x000fc800078ec0ff */
[CC--:B------:R-:W-:Y:S02]  /*10c0*/  VIADDMNMX R10, R3.reuse, -R18.reuse, 0xb9600000, !PT ;  /* 0xb9600000030a7446 */ /* 0x0c0fe40007800912 */
[----:B------:R-:W-:Y:S02]  /*10d0*/  ISETP.GE.U32.AND P0, PT, R3, R18, PT ;  /* 0x000000120300720c */ /* 0x000fe40003f06070 */
[----:B------:R-:W-:Y:S01]  /*10e0*/  VIMNMX R3, PT, PT, R10, 0x46a00000, PT ;  /* 0x46a000000a037848 */ /* 0x000fe20003fe0100 */
[----:B------:R-:W-:Y:S01]  /*10f0*/  IMAD.MOV.U32 R10, RZ, RZ, RZ ;  /* 0x000000ffff0a7224 */ /* 0x000fe200078e00ff */
[----:B------:R-:W-:-:S05]  /*1100*/  SEL R24, R24, 0x63400000, !P0 ;  /* 0x6340000018187807 */ /* 0x000fca0004000000 */
[----:B------:R-:W-:-:S04]  /*1110*/  IMAD.IADD R3, R3, 0x1, -R24 ;  /* 0x0000000103037824 */ /* 0x000fc800078e0a18 */
[----:B------:R-:W-:-:S06]  /*1120*/  VIADD R11, R3, 0x7fe00000 ;  /* 0x7fe00000030b7836 */ /* 0x000fcc0000000000 */
[----:B------:R-:W-:-:S10]  /*1130*/  DMUL R18, R22, R10 ;  /* 0x0000000a16127228 */ /* 0x000fd40000000000 */
[----:B------:R-:W-:-:S13]  /*1140*/  FSETP.GTU.AND P0, PT, |R19|, 1.469367938527859385e-39, PT ;  /* 0x001000001300780b */ /* 0x000fda0003f0c200 */
[----:B------:R-:W-:Y:S05]  /*1150*/  @P0 BRA `(.L_x_13) ;  /* 0x0000000000940947 */ /* 0x000fea0003800000 */
[----:B------:R-:W-:Y:S01]  /*1160*/  DFMA R12, R22, -R12, R16 ;  /* 0x8000000c160c722b */ /* 0x000fe20000000010 */
[----:B------:R-:W-:-:S09]  /*1170*/  IMAD.MOV.U32 R10, RZ, RZ, RZ ;  /* 0x000000ffff0a7224 */ /* 0x000fd200078e00ff */
[C---:B------:R-:W-:Y:S02]  /*1180*/  FSETP.NEU.AND P0, PT, R13.reuse, RZ, PT ;  /* 0x000000ff0d00720b */ /* 0x040fe40003f0d000 */
[----:B------:R-:W-:-:S04]  /*1190*/  LOP3.LUT R15, R13, 0x80000000, R15, 0x48, !PT ;  /* 0x800000000d0f7812 */ /* 0x000fc800078e480f */
[----:B------:R-:W-:-:S07]  /*11a0*/  LOP3.LUT R11, R15, R11, RZ, 0xfc, !PT ;  /* 0x0000000b0f0b7212 */ /* 0x000fce00078efcff */
[----:B------:R-:W-:Y:S05]  /*11b0*/  @!P0 BRA `(.L_x_13) ;  /* 0x00000000007c8947 */ /* 0x000fea0003800000 */
[----:B------:R-:W-:Y:S01]  /*11c0*/  IMAD.MOV R13, RZ, RZ, -R3 ;  /* 0x000000ffff0d7224 */ /* 0x000fe200078e0a03 */
[----:B------:R-:W-:Y:S01]  /*11d0*/  DMUL.RP R10, R22, R10 ;  /* 0x0000000a160a7228 */ /* 0x000fe20000008000 */
[----:B------:R-:W-:Y:S01]  /*11e0*/  IMAD.MOV.U32 R12, RZ, RZ, RZ ;  /* 0x000000ffff0c7224 */ /* 0x000fe200078e00ff */
[----:B------:R-:W-:-:S05]  /*11f0*/  IADD3 R3, PT, PT, -R3, -0x43300000, RZ ;  /* 0xbcd0000003037810 */ /* 0x000fca0007ffe1ff */
[----:B------:R-:W-:-:S03]  /*1200*/  DFMA R12, R18, -R12, R22 ;  /* 0x8000000c120c722b */ /* 0x000fc60000000016 */
[----:B------:R-:W-:-:S07]  /*1210*/  LOP3.LUT R15, R11, R15, RZ, 0x3c, !PT ;  /* 0x0000000f0b0f7212 */ /* 0x000fce00078e3cff */
[----:B------:R-:W-:-:S04]  /*1220*/  FSETP.NEU.AND P0, PT, |R13|, R3, PT ;  /* 0x000000030d00720b */ /* 0x000fc80003f0d200 */
[----:B------:R-:W-:Y:S02]  /*1230*/  FSEL R18, R10, R18, !P0 ;  /* 0x000000120a127208 */ /* 0x000fe40004000000 */
[----:B------:R-:W-:Y:S01]  /*1240*/  FSEL R19, R15, R19, !P0 ;  /* 0x000000130f137208 */ /* 0x000fe20004000000 */
[----:B------:R-:W-:Y:S06]  /*1250*/  BRA `(.L_x_13) ;  /* 0x0000000000547947 */ /* 0x000fec0003800000 */
.L_x_12:
[----:B------:R-:W-:-:S14]  /*1260*/  DSETP.NAN.AND P0, PT, R10, R10, PT ;  /* 0x0000000a0a00722a */ /* 0x000fdc0003f08000 */
[----:B------:R-:W-:Y:S05]  /*1270*/  @P0 BRA `(.L_x_14) ;  /* 0x0000000000440947 */ /* 0x000fea0003800000 */
[----:B------:R-:W-:-:S14]  /*1280*/  DSETP.NAN.AND P0, PT, R14, R14, PT ;  /* 0x0000000e0e00722a */ /* 0x000fdc0003f08000 */
[----:B------:R-:W-:Y:S05]  /*1290*/  @P0 BRA `(.L_x_15) ;  /* 0x0000000000300947 */ /* 0x000fea0003800000 */
[----:B------:R-:W-:Y:S01]  /*12a0*/  ISETP.NE.AND P0, PT, R20, R25, PT ;  /* 0x000000191400720c */ /* 0x000fe20003f05270 */
[----:B------:R-:W-:Y:S01]  /*12b0*/  IMAD.MOV.U32 R19, RZ, RZ, -0x80000 ;  /* 0xfff80000ff137424 */ /* 0x000fe200078e00ff */
[----:B------:R-:W-:-:S11]  /*12c0*/  MOV R18, 0x0 ;  /* 0x0000000000127802 */ /* 0x000fd60000000f00 */
[----:B------:R-:W-:Y:S05]  /*12d0*/  @!P0 BRA `(.L_x_13) ;  /* 0x0000000000348947 */ /* 0x000fea0003800000 */
[----:B------:R-:W-:Y:S02]  /*12e0*/  ISETP.NE.AND P0, PT, R20, 0x7ff00000, PT ;  /* 0x7ff000001400780c */ /* 0x000fe40003f05270 */
[----:B------:R-:W-:Y:S02]  /*12f0*/  LOP3.LUT R19, R11, 0x80000000, R15, 0x48, !PT ;  /* 0x800000000b137812 */ /* 0x000fe400078e480f */
[----:B------:R-:W-:-:S13]  /*1300*/  ISETP.EQ.OR P0, PT, R25, RZ, !P0 ;  /* 0x000000ff1900720c */ /* 0x000fda0004702670 */
[----:B------:R-:W-:Y:S01]  /*1310*/  @P0 LOP3.LUT R3, R19, 0x7ff00000, RZ, 0xfc, !PT ;  /* 0x7ff0000013030812 */ /* 0x000fe200078efcff */
[----:B------:R-:W-:Y:S02]  /*1320*/  @!P0 IMAD.MOV.U32 R18, RZ, RZ, RZ ;  /* 0x000000ffff128224 */ /* 0x000fe400078e00ff */
[----:B------:R-:W-:Y:S02]  /*1330*/  @P0 IMAD.MOV.U32 R18, RZ, RZ, RZ ;  /* 0x000000ffff120224 */ /* 0x000fe400078e00ff */
[----:B------:R-:W-:Y:S01]  /*1340*/  @P0 IMAD.MOV.U32 R19, RZ, RZ, R3 ;  /* 0x000000ffff130224 */ /* 0x000fe200078e0003 */
[----:B------:R-:W-:Y:S06]  /*1350*/  BRA `(.L_x_13) ;  /* 0x0000000000147947 */ /* 0x000fec0003800000 */
.L_x_15:
[----:B------:R-:W-:Y:S01]  /*1360*/  LOP3.LUT R19, R15, 0x80000, RZ, 0xfc, !PT ;  /* 0x000800000f137812 */ /* 0x000fe200078efcff */
[----:B------:R-:W-:Y:S01]  /*1370*/  IMAD.MOV.U32 R18, RZ, RZ, R14 ;  /* 0x000000ffff127224 */ /* 0x000fe200078e000e */
[----:B------:R-:W-:Y:S06]  /*1380*/  BRA `(.L_x_13) ;  /* 0x0000000000087947 */ /* 0x000fec0003800000 */
.L_x_14:
[----:B------:R-:W-:Y:S01]  /*1390*/  LOP3.LUT R19, R11, 0x80000, RZ, 0xfc, !PT ;  /* 0x000800000b137812 */ /* 0x000fe200078efcff */
[----:B------:R-:W-:-:S07]  /*13a0*/  IMAD.MOV.U32 R18, RZ, RZ, R10 ;  /* 0x000000ffff127224 */ /* 0x000fce00078e000a */
.L_x_13:
[----:B------:R-:W-:Y:S05]  /*13b0*/  BSYNC.RECONVERGENT B1 ;  /* 0x0000000000017941 */ /* 0x000fea0003800200 */
.L_x_11:
[----:B------:R-:W-:Y:S01]  /*13c0*/  MOV R10, R0 ;  /* 0x00000000000a7202 */ /* 0x000fe20000000f00 */
[----:B------:R-:W-:Y:S02]  /*13d0*/  IMAD.MOV.U32 R11, RZ, RZ, 0x0 ;  /* 0x00000000ff0b7424 */ /* 0x000fe400078e00ff */
[----:B------:R-:W-:Y:S02]  /*13e0*/  IMAD.MOV.U32 R12, RZ, RZ, R18 ;  /* 0x000000ffff0c7224 */ /* 0x000fe400078e0012 */
[----:B------:R-:W-:Y:S01]  /*13f0*/  IMAD.MOV.U32 R13, RZ, RZ, R19 ;  /* 0x000000ffff0d7224 */ /* 0x000fe200078e0013 */
[----:B------:R-:W-:Y:S06]  /*1400*/  RET.REL.NODEC R10 `(projectionGradient) ;  /* 0xffffffe80afc7950 */ /* 0x000fec0003c3ffff */
        .weak           $__internal_1_$__cuda_sm3x_div_rn_noftz_f32_slowpath
        .type           $__internal_1_$__cuda_sm3x_div_rn_noftz_f32_slowpath,@function
        .size           $__internal_1_$__cuda_sm3x_div_rn_noftz_f32_slowpath,($projectionGradient$__internal_accurate_pow - $__internal_1_$__cuda_sm3x_div_rn_noftz_f32_slowpath)
$__internal_1_$__cuda_sm3x_div_rn_noftz_f32_slowpath:
[--C-:B------:R-:W-:Y:S01]  /*1410*/  SHF.R.U32.HI R9, RZ, 0x17, R3.reuse ;  /* 0x00000017ff097819 */ /* 0x100fe20000011603 */
[----:B------:R-:W-:Y:S01]  /*1420*/  BSSY.RECONVERGENT B1, `(.L_x_16) ;  /* 0x0000063000017945 */ /* 0x000fe20003800200 */
[----:B------:R-:W-:Y:S01]  /*1430*/  SHF.R.U32.HI R10, RZ, 0x17, R0 ;  /* 0x00000017ff0a7819 */ /* 0x000fe20000011600 */
[----:B------:R-:W-:Y:S01]  /*1440*/  IMAD.MOV.U32 R11, RZ, RZ, R3 ;  /* 0x000000ffff0b7224 */ /* 0x000fe200078e0003 */
[----:B------:R-:W-:Y:S02]  /*1450*/  LOP3.LUT R9, R9, 0xff, RZ, 0xc0, !PT ;  /* 0x000000ff09097812 */ /* 0x000fe400078ec0ff */
[----:B------:R-:W-:-:S03]  /*1460*/  LOP3.LUT R13, R10, 0xff, RZ, 0xc0, !PT ;  /* 0x000000ff0a0d7812 */ /* 0x000fc600078ec0ff */
[----:B------:R-:W-:Y:S02]  /*1470*/  VIADD R14, R9, 0xffffffff ;  /* 0xffffffff090e7836 */ /* 0x000fe40000000000 */
[----:B------:R-:W-:-:S03]  /*1480*/  VIADD R12, R13, 0xffffffff ;  /* 0xffffffff0d0c7836 */ /* 0x000fc60000000000 */
[----:B------:R-:W-:-:S04]  /*1490*/  ISETP.GT.U32.AND P0, PT, R14, 0xfd, PT ;  /* 0x000000fd0e00780c */ /* 0x000fc80003f04070 */
[----:B------:R-:W-:-:S13]  /*14a0*/  ISETP.GT.U32.OR P0, PT, R12, 0xfd, P0 ;  /* 0x000000fd0c00780c */ /* 0x000fda0000704470 */
[----:B------:R-:W-:Y:S01]  /*14b0*/  @!P0 IMAD.MOV.U32 R10, RZ, RZ, RZ ;  /* 0x000000ffff0a8224 */ /* 0x000fe200078e00ff */
[----:B------:R-:W-:Y:S06]  /*14c0*/  @!P0 BRA `(.L_x_17) ;  /* 0x00000000005c8947 */ /* 0x000fec0003800000 */
[----:B------:R-:W-:Y:S02]  /*14d0*/  FSETP.GTU.FTZ.AND P0, PT, |R0|, +INF , PT ;  /* 0x7f8000000000780b */ /* 0x000fe40003f1c200 */
[----:B------:R-:W-:-:S04]  /*14e0*/  FSETP.GTU.FTZ.AND P1, PT, |R3|, +INF , PT ;  /* 0x7f8000000300780b */ /* 0x000fc80003f3c200 */
[----:B------:R-:W-:-:S13]  /*14f0*/  PLOP3.LUT P0, PT, P0, P1, PT, 0xf8, 0x8f ;  /* 0x00000000008f781c */ /* 0x000fda0000703f70 */
[----:B------:R-:W-:Y:S05]  /*1500*/  @P0 BRA `(.L_x_18) ;  /* 0x00000004004c0947 */ /* 0x000fea0003800000 */
[----:B------:R-:W-:-:S13]  /*1510*/  LOP3.LUT P0, RZ, R11, 0x7fffffff, R0, 0xc8, !PT ;  /* 0x7fffffff0bff7812 */ /* 0x000fda000780c800 */
[----:B------:R-:W-:Y:S05]  /*1520*/  @!P0 BRA `(.L_x_19) ;  /* 0x00000004003c8947 */ /* 0x000fea0003800000 */
[C---:B------:R-:W-:Y:S02]  /*1530*/  FSETP.NEU.FTZ.AND P1, PT, |R0|.reuse, +INF , PT ;  /* 0x7f8000000000780b */ /* 0x040fe40003f3d200 */
[----:B------:R-:W-:Y:S02]  /*1540*/  FSETP.NEU.FTZ.AND P2, PT, |R3|, +INF , PT ;  /* 0x7f8000000300780b */ /* 0x000fe40003f5d200 */
[----:B------:R-:W-:-:S11]  /*1550*/  FSETP.NEU.FTZ.AND P0, PT, |R0|, +INF , PT ;  /* 0x7f8000000000780b */ /* 0x000fd60003f1d200 */
[----:B------:R-:W-:Y:S05]  /*1560*/  @!P2 BRA !P1, `(.L_x_19) ;  /* 0x00000004002ca947 */ /* 0x000fea0004800000 */
[----:B------:R-:W-:-:S04]  /*1570*/  LOP3.LUT P1, RZ, R0, 0x7fffffff, RZ, 0xc0, !PT ;  /* 0x7fffffff00ff7812 */ /* 0x000fc8000782c0ff */
[----:B------:R-:W-:-:S13]  /*1580*/  PLOP3.LUT P1, PT, P2, P1, PT, 0x2f, 0xf2 ;  /* 0x0000000000f2781c */ /* 0x000fda0001722577 */
[----:B------:R-:W-:Y:S05]  /*1590*/  @P1 BRA `(.L_x_20) ;  /* 0x0000000400181947 */ /* 0x000fea0003800000 */
[----:B------:R-:W-:-:S04]  /*15a0*/  LOP3.LUT P1, RZ, R11, 0x7fffffff, RZ, 0xc0, !PT ;  /* 0x7fffffff0bff7812 */ /* 0x000fc8000782c0ff */
[----:B------:R-:W-:-:S13]  /*15b0*/  PLOP3.LUT P0, PT, P0, P1, PT, 0x2f, 0xf2 ;  /* 0x0000000000f2781c */ /* 0x000fda0000702577 */
[----:B------:R-:W-:Y:S05]  /*15c0*/  @P0 BRA `(.L_x_21) ;  /* 0x0000000400000947 */ /* 0x000fea0003800000 */
[----:B------:R-:W-:Y:S02]  /*15d0*/  ISETP.GE.AND P0, PT, R12, RZ, PT ;  /* 0x000000ff0c00720c */ /* 0x000fe40003f06270 */
[----:B------:R-:W-:-:S11]  /*15e0*/  ISETP.GE.AND P1, PT, R14, RZ, PT ;  /* 0x000000ff0e00720c */ /* 0x000fd60003f26270 */
[----:B------:R-:W-:Y:S02]  /*15f0*/  @P0 IMAD.MOV.U32 R10, RZ, RZ, RZ ;  /* 0x000000ffff0a0224 */ /* 0x000fe400078e00ff */
[----:B------:R-:W-:Y:S01]  /*1600*/  @!P0 FFMA R0, R0, 1.84467440737095516160e+19, RZ ;  /* 0x5f80000000008823 */ /* 0x000fe200000000ff */
[----:B------:R-:W-:Y:S02]  /*1610*/  @!P0 IMAD.MOV.U32 R10, RZ, RZ, -0x40 ;  /* 0xffffffc0ff0a8424 */ /* 0x000fe400078e00ff */
[----:B------:R-:W-:Y:S02]  /*1620*/  @!P1 FFMA R11, R3, 1.84467440737095516160e+19, RZ ;  /* 0x5f800000030b9823 */ /* 0x000fe400000000ff */
[----:B------:R-:W-:-:S07]  /*1630*/  @!P1 VIADD R10, R10, 0x40 ;  /* 0x000000400a0a9836 */ /* 0x000fce0000000000 */
.L_x_17:
[----:B------:R-:W-:Y:S01]  /*1640*/  LEA R12, R9, 0xc0800000, 0x17 ;  /* 0xc0800000090c7811 */ /* 0x000fe200078eb8ff */
[----:B------:R-:W-:Y:S01]  /*1650*/  VIADD R13, R13, 0xffffff81 ;  /* 0xffffff810d0d7836 */ /* 0x000fe20000000000 */
[----:B------:R-:W-:Y:S02]  /*1660*/  BSSY.RECONVERGENT B2, `(.L_x_22) ;  /* 0x0000035000027945 */ /* 0x000fe40003800200 */
[----:B------:R-:W-:Y:S01]  /*1670*/  IADD3 R14, PT, PT, -R12, R11, RZ ;  /* 0x0000000b0c0e7210 */ /* 0x000fe20007ffe1ff */
[C---:B------:R-:W-:Y:S01]  /*1680*/  IMAD R0, R13.reuse, -0x800000, R0 ;  /* 0xff8000000d007824 */ /* 0x040fe200078e0200 */
[----:B------:R-:W-:Y:S02]  /*1690*/  IADD3 R13, PT, PT, R13, 0x7f, -R9 ;  /* 0x0000007f0d0d7810 */ /* 0x000fe40007ffe809 */
[----:B------:R-:W0:Y:S01]  /*16a0*/  MUFU.RCP R11, R14 ;  /* 0x0000000e000b7308 */ /* 0x000e220000001000 */
[----:B------:R-:W-:Y:S02]  /*16b0*/  FADD.FTZ R15, -R14, -RZ ;  /* 0x800000ff0e0f7221 */ /* 0x000fe40000010100 */
[----:B------:R-:W-:-:S02]  /*16c0*/  IMAD.IADD R13, R13, 0x1, R10 ;  /* 0x000000010d0d7824 */ /* 0x000fc400078e020a */
[----:B0-----:R-:W-:-:S04]  /*16d0*/  FFMA R12, R11, R15, 1 ;  /* 0x3f8000000b0c7423 */ /* 0x001fc8000000000f */
[----:B------:R-:W-:-:S04]  /*16e0*/  FFMA R11, R11, R12, R11 ;  /* 0x0000000c0b0b7223 */ /* 0x000fc8000000000b */
[----:B------:R-:W-:-:S04]  /*16f0*/  FFMA R12, R0, R11, RZ ;  /* 0x0000000b000c7223 */ /* 0x000fc800000000ff */
[----:B------:R-:W-:-:S04]  /*1700*/  FFMA R16, R15, R12, R0 ;  /* 0x0000000c0f107223 */ /* 0x000fc80000000000 */
[----:B------:R-:W-:-:S04]  /*1710*/  FFMA R12, R11, R16, R12 ;  /* 0x000000100b0c7223 */ /* 0x000fc8000000000c */
[----:B------:R-:W-:-:S04]  /*1720*/  FFMA R15, R15, R12, R0 ;  /* 0x0000000c0f0f7223 */ /* 0x000fc80000000000 */
[----:B------:R-:W-:-:S05]  /*1730*/  FFMA R0, R11, R15, R12 ;  /* 0x0000000f0b007223 */ /* 0x000fca000000000c */
[----:B------:R-:W-:-:S04]  /*1740*/  SHF.R.U32.HI R9, RZ, 0x17, R0 ;  /* 0x00000017ff097819 */ /* 0x000fc80000011600 */
[----:B------:R-:W-:-:S05]  /*1750*/  LOP3.LUT R9, R9, 0xff, RZ, 0xc0, !PT ;  /* 0x000000ff09097812 */ /* 0x000fca00078ec0ff */
[----:B------:R-:W-:-:S04]  /*1760*/  IMAD.IADD R14, R9, 0x1, R13 ;  /* 0x00000001090e7824 */ /* 0x000fc800078e020d */
[----:B------:R-:W-:-:S05]  /*1770*/  VIADD R9, R14, 0xffffffff ;  /* 0xffffffff0e097836 */ /* 0x000fca0000000000 */
[----:B------:R-:W-:-:S13]  /*1780*/  ISETP.GE.U32.AND P0, PT, R9, 0xfe, PT ;  /* 0x000000fe0900780c */ /* 0x000fda0003f06070 */
[----:B------:R-:W-:Y:S05]  /*1790*/  @!P0 BRA `(.L_x_23) ;  /* 0x0000000000808947 */ /* 0x000fea0003800000 */
[----:B------:R-:W-:-:S13]  /*17a0*/  ISETP.GT.AND P0, PT, R14, 0xfe, PT ;  /* 0x000000fe0e00780c */ /* 0x000fda0003f04270 */
[----:B------:R-:W-:Y:S05]  /*17b0*/  @P0 BRA `(.L_x_24) ;  /* 0x00000000006c0947 */ /* 0x000fea0003800000 */
[----:B------:R-:W-:-:S13]  /*17c0*/  ISETP.GE.AND P0, PT, R14, 0x1, PT ;  /* 0x000000010e00780c */ /* 0x000fda0003f06270 */
[----:B------:R-:W-:Y:S05]  /*17d0*/  @P0 BRA `(.L_x_25) ;  /* 0x0000000000740947 */ /* 0x000fea0003800000 */
[----:B------:R-:W-:Y:S02]  /*17e0*/  ISETP.GE.AND P0, PT, R14, -0x18, PT ;  /* 0xffffffe80e00780c */ /* 0x000fe40003f06270 */
[----:B------:R-:W-:-:S11]  /*17f0*/  LOP3.LUT R0, R0, 0x80000000, RZ, 0xc0, !PT ;  /* 0x8000000000007812 */ /* 0x000fd600078ec0ff */
[----:B------:R-:W-:Y:S05]  /*1800*/  @!P0 BRA `(.L_x_25) ;  /* 0x0000000000688947 */ /* 0x000fea0003800000 */
[-C--:B------:R-:W-:Y:S01]  /*1810*/  FFMA.RZ R9, R11, R15.reuse, R12 ;  /* 0x0000000f0b097223 */ /* 0x080fe2000000c00c */
[----:B------:R-:W-:Y:S01]  /*1820*/  IMAD.MOV R13, RZ, RZ, -R14 ;  /* 0x000000ffff0d7224 */ /* 0x000fe200078e0a0e */
[C---:B------:R-:W-:Y:S02]  /*1830*/  ISETP.NE.AND P2, PT, R14.reuse, RZ, PT ;  /* 0x000000ff0e00720c */ /* 0x040fe40003f45270 */
[C---:B------:R-:W-:Y:S02]  /*1840*/  ISETP.NE.AND P1, PT, R14.reuse, RZ, PT ;  /* 0x000000ff0e00720c */ /* 0x040fe40003f25270 */
[----:B------:R-:W-:Y:S01]  /*1850*/  LOP3.LUT R10, R9, 0x7fffff, RZ, 0xc0, !PT ;  /* 0x007fffff090a7812 */ /* 0x000fe200078ec0ff */
[CCC-:B------:R-:W-:Y:S01]  /*1860*/  FFMA.RP R9, R11.reuse, R15.reuse, R12.reuse ;  /* 0x0000000f0b097223 */ /* 0x1c0fe2000000800c */
[----:B------:R-:W-:Y:S01]  /*1870*/  FFMA.RM R12, R11, R15, R12 ;  /* 0x0000000f0b0c7223 */ /* 0x000fe2000000400c */
[----:B------:R-:W-:Y:S01]  /*1880*/  VIADD R11, R14, 0x20 ;  /* 0x000000200e0b7836 */ /* 0x000fe20000000000 */
[----:B------:R-:W-:-:S03]  /*1890*/  LOP3.LUT R10, R10, 0x800000, RZ, 0xfc, !PT ;  /* 0x008000000a0a7812 */ /* 0x000fc600078efcff */
[----:B------:R-:W-:Y:S02]  /*18a0*/  FSETP.NEU.FTZ.AND P0, PT, R9, R12, PT ;  /* 0x0000000c0900720b */ /* 0x000fe40003f1d000 */
[----:B------:R-:W-:Y:S02]  /*18b0*/  SHF.L.U32 R11, R10, R11, RZ ;  /* 0x0000000b0a0b7219 */ /* 0x000fe400000006ff */
[----:B------:R-:W-:Y:S02]  /*18c0*/  SEL R9, R13, RZ, P2 ;  /* 0x000000ff0d097207 */ /* 0x000fe40001000000 */
[----:B------:R-:W-:Y:S02]  /*18d0*/  ISETP.NE.AND P1, PT, R11, RZ, P1 ;  /* 0x000000ff0b00720c */ /* 0x000fe40000f25270 */
[----:B------:R-:W-:Y:S02]  /*18e0*/  SHF.R.U32.HI R9, RZ, R9, R10 ;  /* 0x00000009ff097219 */ /* 0x000fe4000001160a */
[----:B------:R-:W-:-:S02]  /*18f0*/  PLOP3.LUT P0, PT, P0, P1, PT, 0xf8, 0x8f ;  /* 0x00000000008f781c */ /* 0x000fc40000703f70 */
[----:B------:R-:W-:Y:S02]  /*1900*/  SHF.R.U32.HI R11, RZ, 0x1, R9 ;  /* 0x00000001ff0b7819 */ /* 0x000fe40000011609 */
[----:B------:R-:W-:-:S04]  /*1910*/  SEL R10, RZ, 0x1, !P0 ;  /* 0x00000001ff0a7807 */ /* 0x000fc80004000000 */
[----:B------:R-:W-:-:S04]  /*1920*/  LOP3.LUT R10, R10, 0x1, R11, 0xf8, !PT ;  /* 0x000000010a0a7812 */ /* 0x000fc800078ef80b */
[----:B------:R-:W-:-:S05]  /*1930*/  LOP3.LUT R10, R10, R9, RZ, 0xc0, !PT ;  /* 0x000000090a0a7212 */ /* 0x000fca00078ec0ff */
[----:B------:R-:W-:-:S05]  /*1940*/  IMAD.IADD R11, R11, 0x1, R10 ;  /* 0x000000010b0b7824 */ /* 0x000fca00078e020a */
[----:B------:R-:W-:Y:S01]  /*1950*/  LOP3.LUT R0, R11, R0, RZ, 0xfc, !PT ;  /* 0x000000000b007212 */ /* 0x000fe200078efcff */
[----:B------:R-:W-:Y:S06]  /*1960*/  BRA `(.L_x_25) ;  /* 0x0000000000107947 */ /* 0x000fec0003800000 */
.L_x_24:
[----:B------:R-:W-:-:S04]  /*1970*/  LOP3.LUT R0, R0, 0x80000000, RZ, 0xc0, !PT ;  /* 0x8000000000007812 */ /* 0x000fc800078ec0ff */
[----:B------:R-:W-:Y:S01]  /*1980*/  LOP3.LUT R0, R0, 0x7f800000, RZ, 0xfc, !PT ;  /* 0x7f80000000007812 */ /* 0x000fe200078efcff */
[----:B------:R-:W-:Y:S06]  /*1990*/  BRA `(.L_x_25) ;  /* 0x0000000000047947 */ /* 0x000fec0003800000 */
.L_x_23:
[----:B------:R-:W-:-:S07]  /*19a0*/  IMAD R0, R13, 0x800000, R0 ;  /* 0x008000000d007824 */ /* 0x000fce00078e0200 */
.L_x_25:
[----:B------:R-:W-:Y:S05]  /*19b0*/  BSYNC.RECONVERGENT B2 ;  /* 0x0000000000027941 */ /* 0x000fea0003800200 */
.L_x_22:
[----:B------:R-:W-:Y:S05]  /*19c0*/  BRA `(.L_x_26) ;  /* 0x0000000000207947 */ /* 0x000fea0003800000 */
.L_x_21:
[----:B------:R-:W-:-:S04]  /*19d0*/  LOP3.LUT R0, R11, 0x80000000, R0, 0x48, !PT ;  /* 0x800000000b007812 */ /* 0x000fc800078e4800 */
[----:B------:R-:W-:Y:S01]  /*19e0*/  LOP3.LUT R0, R0, 0x7f800000, RZ, 0xfc, !PT ;  /* 0x7f80000000007812 */ /* 0x000fe200078efcff */
[----:B------:R-:W-:Y:S06]  /*19f0*/  BRA `(.L_x_26) ;  /* 0x0000000000147947 */ /* 0x000fec0003800000 */
.L_x_20:
[----:B------:R-:W-:Y:S01]  /*1a00*/  LOP3.LUT R0, R11, 0x80000000, R0, 0x48, !PT ;  /* 0x800000000b007812 */ /* 0x000fe200078e4800 */
[----:B------:R-:W-:Y:S06]  /*1a10*/  BRA `(.L_x_26) ;  /* 0x00000000000c7947 */ /* 0x000fec0003800000 */
.L_x_19:
[----:B------:R-:W0:Y:S01]  /*1a20*/  MUFU.RSQ R0, -QNAN ;  /* 0xffc0000000007908 */ /* 0x000e220000001400 */
[----:B------:R-:W-:Y:S05]  /*1a30*/  BRA `(.L_x_26) ;  /* 0x0000000000047947 */ /* 0x000fea0003800000 */
.L_x_18:
[----:B------:R-:W-:-:S07]  /*1a40*/  FADD.FTZ R0, R0, R3 ;  /* 0x0000000300007221 */ /* 0x000fce0000010000 */
.L_x_26:
[----:B------:R-:W-:Y:S05]  /*1a50*/  BSYNC.RECONVERGENT B1 ;  /* 0x0000000000017941 */ /* 0x000fea0003800200 */
.L_x_16:
[----:B------:R-:W-:-:S04]  /*1a60*/  HFMA2 R9, -RZ, RZ, 0, 0 ;  /* 0x00000000ff097431 */ /* 0x000fc800000001ff */
[----:B0-----:R-:W-:Y:S05]  /*1a70*/  RET.REL.NODEC R8 `(projectionGradient) ;  /* 0xffffffe408607950 */ /* 0x001fea0003c3ffff */
        .type           $projectionGradient$__internal_accurate_pow,@function
        .size           $projectionGradient$__internal_accurate_pow,(.L_x_63 - $projectionGradient$__internal_accurate_pow)
$projectionGradient$__internal_accurate_pow:
[----:B------:R-:W-:Y:S01]  /*1a80*/  DADD R16, -RZ, |R8| ;  /* 0x00000000ff107229 */ /* 0x000fe20000000508 */
[----:B------:R-:W-:Y:S01]  /*1a90*/  UMOV UR6, 0x7d2cafe2 ;  /* 0x7d2cafe200067882 */ /* 0x000fe20000000000 */
[----:B------:R-:W-:Y:S01]  /*1aa0*/  UMOV UR7, 0x3eb0f5ff ;  /* 0x3eb0f5ff00077882 */ /* 0x000fe20000000000 */
[----:B------:R-:W-:Y:S01]  /*1ab0*/  UMOV UR8, 0x3b39803f ;  /* 0x3b39803f00087882 */ /* 0x000fe20000000000 */
[----:B------:R-:W-:-:S06]  /*1ac0*/  UMOV UR9, 0x3c7abc9e ;  /* 0x3c7abc9e00097882 */ /* 0x000fcc0000000000 */
[----:B------:R-:W-:Y:S01]  /*1ad0*/  ISETP.GT.U32.AND P0, PT, R17, 0xfffff, PT ;  /* 0x000fffff1100780c */ /* 0x000fe20003f04070 */
[--C-:B------:R-:W-:Y:S01]  /*1ae0*/  IMAD.MOV.U32 R10, RZ, RZ, R17.reuse ;  /* 0x000000ffff0a7224 */ /* 0x100fe200078e0011 */
[----:B------:R-:W-:-:S11]  /*1af0*/  SHF.R.U32.HI R29, RZ, 0x14, R17 ;  /* 0x00000014ff1d7819 */ /* 0x000fd60000011611 */
[----:B------:R-:W-:-:S10]  /*1b00*/  @!P0 DMUL R20, R16, 1.80143985094819840000e+16 ;  /* 0x4350000010148828 */ /* 0x000fd40000000000 */
[----:B------:R-:W-:Y:S01]  /*1b10*/  @!P0 IMAD.MOV.U32 R10, RZ, RZ, R21 ;  /* 0x000000ffff0a8224 */ /* 0x000fe200078e0015 */
[----:B------:R-:W-:Y:S01]  /*1b20*/  @!P0 LEA.HI R29, R21, 0xffffffca, RZ, 0xc ;  /* 0xffffffca151d8811 */ /* 0x000fe200078f60ff */
[----:B------:R-:W-:-:S03]  /*1b30*/  @!P0 IMAD.MOV.U32 R16, RZ, RZ, R20 ;  /* 0x000000ffff108224 */ /* 0x000fc600078e0014 */
[----:B------:R-:W-:Y:S01]  /*1b40*/  LOP3.LUT R10, R10, 0x800fffff, RZ, 0xc0, !PT ;  /* 0x800fffff0a0a7812 */ /* 0x000fe200078ec0ff */
[----:B------:R-:W-:-:S03]  /*1b50*/  IMAD.MOV.U32 R18, RZ, RZ, R16 ;  /* 0x000000ffff127224 */ /* 0x000fc600078e0010 */
[----:B------:R-:W-:Y:S01]  /*1b60*/  LOP3.LUT R19, R10, 0x3ff00000, RZ, 0xfc, !PT ;  /* 0x3ff000000a137812 */ /* 0x000fe200078efcff */
[----:B------:R-:W-:-:S03]  /*1b70*/  IMAD.MOV.U32 R10, RZ, RZ, RZ ;  /* 0x000000ffff0a7224 */ /* 0x000fc600078e00ff */
[----:B------:R-:W-:-:S13]  /*1b80*/  ISETP.GE.U32.AND P1, PT, R19, 0x3ff6a09f, PT ;  /* 0x3ff6a09f1300780c */ /* 0x000fda0003f26070 */
[----:B------:R-:W-:-:S04]  /*1b90*/  @P1 VIADD R11, R19, 0xfff00000 ;  /* 0xfff00000130b1836 */ /* 0x000fc80000000000 */
[----:B------:R-:W-:-:S06]  /*1ba0*/  @P1 IMAD.MOV.U32 R19, RZ, RZ, R11 ;  /* 0x000000ffff131224 */ /* 0x000fcc00078e000b */
[C---:B------:R-:W-:Y:S02]  /*1bb0*/  DADD R22, R18.reuse, 1 ;  /* 0x3ff0000012167429 */ /* 0x040fe40000000000 */
[----:B------:R-:W-:-:S04]  /*1bc0*/  DADD R18, R18, -1 ;  /* 0xbff0000012127429 */ /* 0x000fc80000000000 */
[----:B------:R-:W0:Y:S02]  /*1bd0*/  MUFU.RCP64H R11, R23 ;  /* 0x00000017000b7308 */ /* 0x000e240000001800 */
[----:B0-----:R-:W-:-:S08]  /*1be0*/  DFMA R14, -R22, R10, 1 ;  /* 0x3ff00000160e742b */ /* 0x001fd0000000010a */
[----:B------:R-:W-:-:S08]  /*1bf0*/  DFMA R14, R14, R14, R14 ;  /* 0x0000000e0e0e722b */ /* 0x000fd0000000000e */
[----:B------:R-:W-:-:S08]  /*1c00*/  DFMA R14, R10, R14, R10 ;  /* 0x0000000e0a0e722b */ /* 0x000fd0000000000a */
[----:B------:R-:W-:-:S08]  /*1c10*/  DMUL R10, R18, R14 ;  /* 0x0000000e120a7228 */ /* 0x000fd00000000000 */
[----:B------:R-:W-:-:S08]  /*1c20*/  DFMA R10, R18, R14, R10 ;  /* 0x0000000e120a722b */ /* 0x000fd0000000000a */
[----:B------:R-:W-:Y:S02]  /*1c30*/  DADD R12, R18, -R10 ;  /* 0x00000000120c7229 */ /* 0x000fe4000000080a */
[----:B------:R-:W-:-:S06]  /*1c40*/  DMUL R22, R10, R10 ;  /* 0x0000000a0a167228 */ /* 0x000fcc0000000000 */
[----:B------:R-:W-:-:S08]  /*1c50*/  DADD R12, R12, R12 ;  /* 0x000000000c0c7229 */ /* 0x000fd0000000000c */
[----:B------:R-:W-:Y:S01]  /*1c60*/  DFMA R12, R18, -R10, R12 ;  /* 0x8000000a120c722b */ /* 0x000fe2000000000c */
[----:B------:R-:W-:Y:S01]  /*1c70*/  IMAD.MOV.U32 R18, RZ, RZ, 0x41ad3b5a ;  /* 0x41ad3b5aff127424 */ /* 0x000fe200078e00ff */
[----:B------:R-:W-:-:S06]  /*1c80*/  MOV R19, 0x3ed0f5d2 ;  /* 0x3ed0f5d200137802 */ /* 0x000fcc0000000f00 */
[----:B------:R-:W-:Y:S02]  /*1c90*/  DMUL R12, R14, R12 ;  /* 0x0000000c0e0c7228 */ /* 0x000fe40000000000 */
[----:B------:R-:W-:Y:S01]  /*1ca0*/  DFMA R18, R22, UR6, R18 ;  /* 0x0000000616127c2b */ /* 0x000fe20008000012 */
[----:B------:R-:W-:Y:S01]  /*1cb0*/  UMOV UR6, 0x75488a3f ;  /* 0x75488a3f00067882 */ /* 0x000fe20000000000 */
[----:B------:R-:W-:-:S06]  /*1cc0*/  UMOV UR7, 0x3ef3b20a ;  /* 0x3ef3b20a00077882 */ /* 0x000fcc0000000000 */
[----:B------:R-:W-:Y:S01]  /*1cd0*/  DFMA R18, R22, R18, UR6 ;  /* 0x0000000616127e2b */ /* 0x000fe20008000012 */
[----:B------:R-:W-:Y:S01]  /*1ce0*/  UMOV UR6, 0xe4faecd5 ;  /* 0xe4faecd500067882 */ /* 0x000fe20000000000 */
[----:B------:R-:W-:Y:S01]  /*1cf0*/  UMOV UR7, 0x3f1745cd ;  /* 0x3f1745cd00077882 */ /* 0x000fe20000000000 */
[----:B------:R-:W-:Y:S02]  /*1d00*/  VIADD R21, R13, 0x100000 ;  /* 0x001000000d157836 */ /* 0x000fe40000000000 */
[----:B------:R-:W-:-:S03]  /*1d10*/  IMAD.MOV.U32 R20, RZ, RZ, R12 ;  /* 0x000000ffff147224 */ /* 0x000fc600078e000c */
[----:B------:R-:W-:Y:S01]  /*1d20*/  DFMA R18, R22, R18, UR6 ;  /* 0x0000000616127e2b */ /* 0x000fe20008000012 */
[----:B------:R-:W-:Y:S01]  /*1d30*/  UMOV UR6, 0x258a578b ;  /* 0x258a578b00067882 */ /* 0x000fe20000000000 */
[----:B------:R-:W-:-:S06]  /*1d40*/  UMOV UR7, 0x3f3c71c7 ;  /* 0x3f3c71c700077882 */ /* 0x000fcc0000000000 */
        /* <DEDUP_REMOVED lines=9> */
[----:B------:R-:W-:-:S08]  /*1de0*/  DFMA R14, R22, R18, UR6 ;  /* 0x00000006160e7e2b */ /* 0x000fd00008000012 */
[----:B------:R-:W-:Y:S01]  /*1df0*/  DADD R16, -R14, UR6 ;  /* 0x000000060e107e29 */ /* 0x000fe20008000100 */
[----:B------:R-:W-:Y:S01]  /*1e00*/  UMOV UR6, 0xb9e7b0 ;  /* 0x00b9e7b000067882 */ /* 0x000fe20000000000 */
[----:B------:R-:W-:-:S06]  /*1e10*/  UMOV UR7, 0x3c46a4cb ;  /* 0x3c46a4cb00077882 */ /* 0x000fcc0000000000 */
[----:B------:R-:W-:Y:S02]  /*1e20*/  DFMA R16, R22, R18, R16 ;  /* 0x000000121610722b */ /* 0x000fe40000000010 */
[----:B------:R-:W-:-:S06]  /*1e30*/  DMUL R18, R10, R10 ;  /* 0x0000000a0a127228 */ /* 0x000fcc0000000000 */
[----:B------:R-:W-:Y:S01]  /*1e40*/  DADD R16, R16, -UR6 ;  /* 0x8000000610107e29 */ /* 0x000fe20008000000 */
[----:B------:R-:W-:Y:S01]  /*1e50*/  UMOV UR6, 0x80000000 ;  /* 0x8000000000067882 */ /* 0x000fe20000000000 */
[----:B------:R-:W-:Y:S01]  /*1e60*/  DFMA R22, R10, R10, -R18 ;  /* 0x0000000a0a16722b */ /* 0x000fe20000000812 */
[----:B------:R-:W-:-:S07]  /*1e70*/  UMOV UR7, 0x43300000 ;  /* 0x4330000000077882 */ /* 0x000fce0000000000 */
[C---:B------:R-:W-:Y:S02]  /*1e80*/  DFMA R20, R10.reuse, R20, R22 ;  /* 0x000000140a14722b */ /* 0x040fe40000000016 */
[----:B------:R-:W-:-:S08]  /*1e90*/  DMUL R22, R10, R18 ;  /* 0x000000120a167228 */ /* 0x000fd00000000000 */
[----:B------:R-:W-:-:S08]  /*1ea0*/  DFMA R24, R10, R18, -R22 ;  /* 0x000000120a18722b */ /* 0x000fd00000000816 */
[----:B------:R-:W-:Y:S02]  /*1eb0*/  DFMA R24, R12, R18, R24 ;  /* 0x000000120c18722b */ /* 0x000fe40000000018 */
[----:B------:R-:W-:-:S06]  /*1ec0*/  DADD R18, R14, R16 ;  /* 0x000000000e127229 */ /* 0x000fcc0000000010 */
[----:B------:R-:W-:Y:S02]  /*1ed0*/  DFMA R20, R10, R20, R24 ;  /* 0x000000140a14722b */ /* 0x000fe40000000018 */
[----:B------:R-:W-:-:S08]  /*1ee0*/  DADD R24, R14, -R18 ;  /* 0x000000000e187229 */ /* 0x000fd00000000812 */
[----:B------:R-:W-:Y:S02]  /*1ef0*/  DADD R24, R16, R24 ;  /* 0x0000000010187229 */ /* 0x000fe40000000018 */
[----:B------:R-:W-:-:S08]  /*1f00*/  DMUL R16, R18, R22 ;  /* 0x0000001612107228 */ /* 0x000fd00000000000 */
[----:B------:R-:W-:-:S08]  /*1f10*/  DFMA R14, R18, R22, -R16 ;  /* 0x00000016120e722b */ /* 0x000fd00000000810 */
[----:B------:R-:W-:-:S08]  /*1f20*/  DFMA R14, R18, R20, R14 ;  /* 0x00000014120e722b */ /* 0x000fd0000000000e */
[----:B------:R-:W-:-:S08]  /*1f30*/  DFMA R24, R24, R22, R14 ;  /* 0x000000161818722b */ /* 0x000fd0000000000e */
[----:B------:R-:W-:-:S08]  /*1f40*/  DADD R18, R16, R24 ;  /* 0x0000000010127229 */ /* 0x000fd00000000018 */
[--C-:B------:R-:W-:Y:S02]  /*1f50*/  DADD R14, R10, R18.reuse ;  /* 0x000000000a0e7229 */ /* 0x100fe40000000012 */
[----:B------:R-:W-:-:S06]  /*1f60*/  DADD R16, R16, -R18 ;  /* 0x0000000010107229 */ /* 0x000fcc0000000812 */
[----:B------:R-:W-:Y:S02]  /*1f70*/  DADD R10, R10, -R14 ;  /* 0x000000000a0a7229 */ /* 0x000fe4000000080e */
[----:B------:R-:W-:-:S06]  /*1f80*/  DADD R16, R24, R16 ;  /* 0x0000000018107229 */ /* 0x000fcc0000000010 */
[----:B------:R-:W-:-:S08]  /*1f90*/  DADD R10, R18, R10 ;  /* 0x00000000120a7229 */ /* 0x000fd0000000000a */
[----:B------:R-:W-:Y:S01]  /*1fa0*/  DADD R10, R16, R10 ;  /* 0x00000000100a7229 */ /* 0x000fe2000000000a */
[C---:B------:R-:W-:Y:S02]  /*1fb0*/  VIADD R16, R29.reuse, 0xfffffc01 ;  /* 0xfffffc011d107836 */ /* 0x040fe40000000000 */
[----:B------:R-:W-:-:S05]  /*1fc0*/  @P1 VIADD R16, R29, 0xfffffc02 ;  /* 0xfffffc021d101836 */ /* 0x000fca0000000000 */
[----:B------:R-:W-:Y:S01]  /*1fd0*/  DADD R18, R12, R10 ;  /* 0x000000000c127229 */ /* 0x000fe2000000000a */
[----:B------:R-:W-:Y:S01]  /*1fe0*/  LOP3.LUT R10, R16, 0x80000000, RZ, 0x3c, !PT ;  /* 0x80000000100a7812 */ /* 0x000fe200078e3cff */
[----:B------:R-:W-:-:S06]  /*1ff0*/  IMAD.MOV.U32 R11, RZ, RZ, 0x43300000 ;  /* 0x43300000ff0b7424 */ /* 0x000fcc00078e00ff */
[----:B------:R-:W-:Y:S02]  /*2000*/  DADD R12, R14, R18 ;  /* 0x000000000e0c7229 */ /* 0x000fe40000000012 */
[----:B------:R-:W-:Y:S01]  /*2010*/  DADD R10, R10, -UR6 ;  /* 0x800000060a0a7e29 */ /* 0x000fe20008000000 */
[----:B------:R-:W-:Y:S01]  /*2020*/  UMOV UR6, 0xfefa39ef ;  /* 0xfefa39ef00067882 */ /* 0x000fe20000000000 */
[----:B------:R-:W-:-:S04]  /*2030*/  UMOV UR7, 0x3fe62e42 ;  /* 0x3fe62e4200077882 */ /* 0x000fc80000000000 */
[--C-:B------:R-:W-:Y:S02]  /*2040*/  DADD R20, R14, -R12.reuse ;  /* 0x000000000e147229 */ /* 0x100fe4000000080c */
[----:B------:R-:W-:-:S06]  /*2050*/  DFMA R16, R10, UR6, R12 ;  /* 0x000000060a107c2b */ /* 0x000fcc000800000c */
[----:B------:R-:W-:Y:S02]  /*2060*/  DADD R20, R18, R20 ;  /* 0x0000000012147229 */ /* 0x000fe40000000014 */
[----:B------:R-:W-:-:S08]  /*2070*/  DFMA R14, R10, -UR6, R16 ;  /* 0x800000060a0e7c2b */ /* 0x000fd00008000010 */
[----:B------:R-:W-:-:S08]  /*2080*/  DADD R14, -R12, R14 ;  /* 0x000000000c0e7229 */ /* 0x000fd0000000010e */
[----:B------:R-:W-:-:S08]  /*2090*/  DADD R12, R20, -R14 ;  /* 0x00000000140c7229 */ /* 0x000fd0000000080e */
[----:B------:R-:W-:-:S08]  /*20a0*/  DFMA R12, R10, UR8, R12 ;  /* 0x000000080a0c7c2b */ /* 0x000fd0000800000c */
[----:B------:R-:W-:-:S08]  /*20b0*/  DADD R10, R16, R12 ;  /* 0x00000000100a7229 */ /* 0x000fd0000000000c */
[----:B------:R-:W-:Y:S02]  /*20c0*/  DADD R16, R16, -R10 ;  /* 0x0000000010107229 */ /* 0x000fe4000000080a */
[----:B------:R-:W-:-:S06]  /*20d0*/  DMUL R20, R10, 2 ;  /* 0x400000000a147828 */ /* 0x000fcc0000000000 */
[----:B------:R-:W-:Y:S02]  /*20e0*/  DADD R16, R12, R16 ;  /* 0x000000000c107229 */ /* 0x000fe40000000010 */
[----:B------:R-:W-:Y:S01]  /*20f0*/  DFMA R18, R10, 2, -R20 ;  /* 0x400000000a12782b */ /* 0x000fe20000000814 */
[----:B------:R-:W-:Y:S02]  /*2100*/  IMAD.MOV.U32 R10, RZ, RZ, 0x652b82fe ;  /* 0x652b82feff0a7424 */ /* 0x000fe400078e00ff */
[----:B------:R-:W-:-:S05]  /*2110*/  IMAD.MOV.U32 R11, RZ, RZ, 0x3ff71547 ;  /* 0x3ff71547ff0b7424 */ /* 0x000fca00078e00ff */
[----:B------:R-:W-:-:S08]  /*2120*/  DFMA R18, R16, 2, R18 ;  /* 0x400000001012782b */ /* 0x000fd00000000012 */
[----:B------:R-:W-:-:S08]  /*2130*/  DADD R12, R20, R18 ;  /* 0x00000000140c7229 */ /* 0x000fd00000000012 */
[----:B------:R-:W-:Y:S02]  /*2140*/  DFMA R10, R12, R10, 6.75539944105574400000e+15 ;  /* 0x433800000c0a742b */ /* 0x000fe4000000000a */
[----:B------:R-:W-:Y:S01]  /*2150*/  FSETP.GEU.AND P0, PT, |R13|, 4.1917929649353027344, PT ;  /* 0x4086232b0d00780b */ /* 0x000fe20003f0e200 */
[----:B------:R-:W-:-:S05]  /*2160*/  DADD R20, R20, -R12 ;  /* 0x0000000014147229 */ /* 0x000fca000000080c */
[----:B------:R-:W-:-:S03]  /*2170*/  DADD R16, R10, -6.75539944105574400000e+15 ;  /* 0xc33800000a107429 */ /* 0x000fc60000000000 */
[----:B------:R-:W-:-:S05]  /*2180*/  DADD R18, R18, R20 ;  /* 0x0000000012127229 */ /* 0x000fca0000000014 */
[----:B------:R-:W-:Y:S01]  /*2190*/  DFMA R14, R16, -UR6, R12 ;  /* 0x80000006100e7c2b */ /* 0x000fe2000800000c */
[----:B------:R-:W-:Y:S01]  /*21a0*/  UMOV UR6, 0x3b39803f ;  /* 0x3b39803f00067882 */ /* 0x000fe20000000000 */
[----:B------:R-:W-:-:S06]  /*21b0*/  UMOV UR7, 0x3c7abc9e ;  /* 0x3c7abc9e00077882 */ /* 0x000fcc0000000000 */
[----:B------:R-:W-:Y:S01]  /*21c0*/  DFMA R14, R16, -UR6, R14 ;  /* 0x80000006100e7c2b */ /* 0x000fe2000800000e */
[----:B------:R-:W-:Y:S01]  /*21d0*/  UMOV UR6, 0x69ce2bdf ;  /* 0x69ce2bdf00067882 */ /* 0x000fe20000000000 */
[----:B------:R-:W-:Y:S01]  /*21e0*/  IMAD.MOV.U32 R16, RZ, RZ, -0x35dec16 ;  /* 0xfca213eaff107424 */ /* 0x000fe200078e00ff */
[----:B------:R-:W-:Y:S01]  /*21f0*/  MOV R17, 0x3e928af3 ;  /* 0x3e928af300117802 */ /* 0x000fe20000000f00 */
[----:B------:R-:W-:-:S05]  /*2200*/  UMOV UR7, 0x3e5ade15 ;  /* 0x3e5ade1500077882 */ /* 0x000fca0000000000 */
[----:B------:R-:W-:Y:S01]  /*2210*/  DFMA R16, R14, UR6, R16 ;  /* 0x000000060e107c2b */ /* 0x000fe20008000010 */
        /* <DEDUP_REMOVED lines=24> */
[----:B------:R-:W-:-:S08]  /*23a0*/  DFMA R16, R14, R16, 1 ;  /* 0x3ff000000e10742b */ /* 0x000fd00000000010 */
[----:B------:R-:W-:-:S10]  /*23b0*/  DFMA R16, R14, R16, 1 ;  /* 0x3ff000000e10742b */ /* 0x000fd40000000010 */
[----:B------:R-:W-:Y:S02]  /*23c0*/  IMAD R15, R10, 0x100000, R17 ;  /* 0x001000000a0f7824 */ /* 0x000fe400078e0211 */
[----:B------:R-:W-:Y:S01]  /*23d0*/  IMAD.MOV.U32 R14, RZ, RZ, R16 ;  /* 0x000000ffff0e7224 */ /* 0x000fe200078e0010 */
[----:B------:R-:W-:Y:S06]  /*23e0*/  @!P0 BRA `(.L_x_27) ;  /* 0x0000000000308947 */ /* 0x000fec0003800000 */
[----:B------:R-:W-:Y:S01]  /*23f0*/  FSETP.GEU.AND P1, PT, |R13|, 4.2275390625, PT ;  /* 0x408748000d00780b */ /* 0x000fe20003f2e200 */
[C---:B------:R-:W-:Y:S02]  /*2400*/  DADD R14, R12.reuse, +INF ;  /* 0x7ff000000c0e7429 */ /* 0x040fe40000000000 */
[----:B------:R-:W-:-:S08]  /*2410*/  DSETP.GEU.AND P0, PT, R12, RZ, PT ;  /* 0x000000ff0c00722a */ /* 0x000fd00003f0e000 */
[----:B------:R-:W-:Y:S02]  /*2420*/  FSEL R14, R14, RZ, P0 ;  /* 0x000000ff0e0e7208 */ /* 0x000fe40000000000 */
[----:B------:R-:W-:Y:S02]  /*2430*/  @!P1 LEA.HI R11, R10, R10, RZ, 0x1 ;  /* 0x0000000a0a0b9211 */ /* 0x000fe400078f08ff */
[----:B------:R-:W-:Y:S02]  /*2440*/  FSEL R15, R15, RZ, P0 ;  /* 0x000000ff0f0f7208 */ /* 0x000fe40000000000 */
[----:B------:R-:W-:-:S05]  /*2450*/  @!P1 SHF.R.S32.HI R11, RZ, 0x1, R11 ;  /* 0x00000001ff0b9819 */ /* 0x000fca000001140b */
[----:B------:R-:W-:Y:S02]  /*2460*/  @!P1 IMAD.IADD R10, R10, 0x1, -R11 ;  /* 0x000000010a0a9824 */ /* 0x000fe400078e0a0b */
[----:B------:R-:W-:-:S03]  /*2470*/  @!P1 IMAD R17, R11, 0x100000, R17 ;  /* 0x001000000b119824 */ /* 0x000fc600078e0211 */
[----:B------:R-:W-:Y:S01]  /*2480*/  @!P1 LEA R11, R10, 0x3ff00000, 0x14 ;  /* 0x3ff000000a0b9811 */ /* 0x000fe200078ea0ff */
[----:B------:R-:W-:-:S06]  /*2490*/  @!P1 IMAD.MOV.U32 R10, RZ, RZ, RZ ;  /* 0x000000ffff0a9224 */ /* 0x000fcc00078e00ff */
[----:B------:R-:W-:-:S11]  /*24a0*/  @!P1 DMUL R14, R16, R10 ;  /* 0x0000000a100e9228 */ /* 0x000fd60000000000 */
.L_x_27:
[----:B------:R-:W-:Y:S01]  /*24b0*/  DFMA R18, R18, R14, R14 ;  /* 0x0000000e1212722b */ /* 0x000fe2000000000e */
[----:B------:R-:W-:Y:S01]  /*24c0*/  IMAD.MOV.U32 R10, RZ, RZ, R0 ;  /* 0x000000ffff0a7224 */ /* 0x000fe200078e0000 */
[----:B------:R-:W-:Y:S01]  /*24d0*/  DSETP.NEU.AND P0, PT, |R14|, +INF , PT ;  /* 0x7ff000000e00742a */ /* 0x000fe20003f0d200 */
[----:B------:R-:W-:-:S07]  /*24e0*/  IMAD.MOV.U32 R11, RZ, RZ, 0x0 ;  /* 0x00000000ff0b7424 */ /* 0x000fce00078e00ff */
[----:B------:R-:W-:Y:S02]  /*24f0*/  FSEL R12, R14, R18, !P0 ;  /* 0x000000120e0c7208 */ /* 0x000fe40004000000 */
[----:B------:R-:W-:Y:S01]  /*2500*/  FSEL R13, R15, R19, !P0 ;  /* 0x000000130f0d7208 */ /* 0x000fe20004000000 */
[----:B------:R-:W-:Y:S06]  /*2510*/  RET.REL.NODEC R10 `(projectionGradient) ;  /* 0xffffffd80ab87950 */ /* 0x000fec0003c3ffff */
.L_x_28:
[----:B------:R-:W-:-:S00]  /*2520*/  BRA `(.L_x_28) ;  /* 0xfffffffc00fc7947 */ /* 0x000fc0000383ffff */
[----:B------:R-:W-:-:S00]  /*2530*/  NOP ;  /* 0x0000000000007918 */ /* 0x000fc00000000000 */
        /* <DEDUP_REMOVED lines=12> */
.L_x_63:


//--------------------- .text.refineOutput        --------------------------
	.section	.text.refineOutput,"ax",@progbits
	.align	128
        .global         refineOutput
        .type           refineOutput,@function
        .size           refineOutput,(.L_x_64 - refineOutput)
        .other          refineOutput,@"STO_CUDA_ENTRY STV_DEFAULT"
refineOutput:
.text.refineOutput:
        /* <DEDUP_REMOVED lines=11> */
[----:B------:R-:W2:Y:S05]  /*00b0*/  LDCU.64 UR6, c[0x0][0x388] ;  /* 0x00007100ff0677ac */ /* 0x000eaa0008000a00 */
[----:B------:R-:W3:Y:S01]  /*00c0*/  LDC R4, c[0x0][0x3ac] ;  /* 0x0000eb00ff047b82 */ /* 0x000ee20000000800 */
        /* <DEDUP_REMOVED lines=11> */
[----:B------:R-:W-:-:S04]  /*0180*/  IMAD.HI.U32 R3, R3, R9, R2 ;  /* 0x0000000903037227 */ /* 0x000fc800078e0002 */
[----:B------:R-:W-:Y:S02]  /*0190*/  IMAD.MOV.U32 R9, RZ, RZ, R6 ;  /* 0x000000ffff097224 */ /* 0x000fe400078e0006 */
[----:B------:R-:W-:Y:S02]  /*01a0*/  IMAD.HI.U32 R2, R3, R8, RZ ;  /* 0x0000000803027227 */ /* 0x000fe400078e00ff */
[----:B------:R-:W0:Y:S02]  /*01b0*/  I2F.RP R6, R9 ;  /* 0x0000000900067306 */ /* 0x000e240000209400 */
[----:B------:R-:W-:-:S04]  /*01c0*/  IMAD.MOV R3, RZ, RZ, -R2 ;  /* 0x000000ffff037224 */ /* 0x000fc800078e0a02 */
[----:B------:R-:W-:-:S05]  /*01d0*/  IMAD R3, R10, R3, R8 ;  /* 0x000000030a037224 */ /* 0x000fca00078e0208 */
[----:B------:R-:W-:Y:S01]  /*01e0*/  ISETP.GT.U32.AND P2, PT, R10, R3, PT ;  /* 0x000000030a00720c */ /* 0x000fe20003f44070 */
[----:B0-----:R-:W0:-:S12]  /*01f0*/  MUFU.RCP R6, R6 ;  /* 0x0000000600067308 */ /* 0x001e180000001000 */
[----:B------:R-:W-:Y:S02]  /*0200*/  @!P2 IMAD.IADD R3, R3, 0x1, -R10 ;  /* 0x000000010303a824 */ /* 0x000fe400078e0a0a */
[----:B------:R-:W-:Y:S01]  /*0210*/  @!P2 VIADD R2, R2, 0x1 ;  /* 0x000000010202a836 */ /* 0x000fe20000000000 */
[----:B------:R-:W-:Y:S02]  /*0220*/  ISETP.NE.AND P2, PT, R0, RZ, PT ;  /* 0x000000ff0000720c */ /* 0x000fe40003f45270 */
[----:B------:R-:W-:Y:S01]  /*0230*/  ISETP.GE.U32.AND P0, PT, R3, R10, PT ;  /* 0x0000000a0300720c */ /* 0x000fe20003f06070 */
[----:B0-----:R-:W-:-:S04]  /*0240*/  VIADD R8, R6, 0xffffffe ;  /* 0x0ffffffe06087836 */ /* 0x001fc80000000000 */
[----:B------:R-:W0:Y:S08]  /*0250*/  F2I.FTZ.U32.TRUNC.NTZ R3, R8 ;  /* 0x0000000800037305 */ /* 0x000e30000021f000 */
[----:B------:R-:W-:-:S04]  /*0260*/  @P0 VIADD R2, R2, 0x1 ;  /* 0x0000000102020836 */ /* 0x000fc80000000000 */
[----:B------:R-:W-:-:S04]  /*0270*/  IMAD.MOV.U32 R11, RZ, RZ, R2 ;  /* 0x000000ffff0b7224 */ /* 0x000fc800078e0002 */
[----:B------:R-:W-:Y:S01]  /*0280*/  @!P1 IMAD.MOV R11, RZ, RZ, -R11 ;  /* 0x000000ffff0b9224 */ /* 0x000fe200078e0a0b */
[----:B------:R-:W-:Y:S01]  /*0290*/  @!P2 LOP3.LUT R11, RZ, R0, RZ, 0x33, !PT ;  /* 0x00000000ff0ba212 */ /* 0x000fe200078e33ff */
[----:B0-----:R-:W-:-:S03]  /*02a0*/  IMAD.MOV R2, RZ, RZ, -R3 ;  /* 0x000000ffff027224 */ /* 0x001fc600078e0a03 */
[----:B------:R-:W-:Y:S01]  /*02b0*/  IABS R6, R11 ;  /* 0x0000000b00067213 */ /* 0x000fe20000000000 */
[----:B------:R-:W-:Y:S02]  /*02c0*/  IMAD R5, R2, R9, RZ ;  /* 0x0000000902057224 */ /* 0x000fe400078e02ff */
[----:B------:R-:W-:-:S04]  /*02d0*/  IMAD.MOV.U32 R2, RZ, RZ, RZ ;  /* 0x000000ffff027224 */ /* 0x000fc800078e00ff */
        /* <DEDUP_REMOVED lines=20> */
[----:B------:R-:W-:Y:S02]  /*0420*/  IMAD R4, R4, R9, R11 ;  /* 0x0000000904047224 */ /* 0x000fe400078e020b */
[----:B0-----:R-:W-:Y:S02]  /*0430*/  IMAD R9, R5, R2, RZ ;  /* 0x0000000205097224 */ /* 0x001fe400078e02ff */
[----:B------:R-:W-:Y:S01]  /*0440*/  IMAD R4, R4, UR4, R7 ;  /* 0x0000000404047c24 */ /* 0x000fe2000f8e0207 */
[----:B------:R-:W0:Y:S01]  /*0450*/  LDCU.64 UR4, c[0x0][0x358] ;  /* 0x00006b00ff0477ac */ /* 0x000e220008000a00 */
[----:B------:R-:W-:Y:S02]  /*0460*/  IMAD.SHL.U32 R7, R3, 0x2, RZ ;  /* 0x0000000203077824 */ /* 0x000fe400078e00ff */
[----:B------:R-:W-:-:S03]  /*0470*/  IMAD.IADD R4, R9, 0x1, R4 ;  /* 0x0000000109047824 */ /* 0x000fc600078e0204 */
[----:B------:R-:W-:Y:S02]  /*0480*/  SHF.R.S32.HI R6, RZ, 0x1f, R7 ;  /* 0x0000001fff067819 */ /* 0x000fe40000011407 */
[----:B------:R-:W-:Y:S02]  /*0490*/  SHF.R.S32.HI R15, RZ, 0x1f, R4 ;  /* 0x0000001fff0f7819 */ /* 0x000fe40000011404 */
[----:B------:R-:W-:-:S05]  /*04a0*/  IADD3 R0, P0, PT, R4, R7, RZ ;  /* 0x0000000704007210 */ /* 0x000fca0007f1e0ff */
[----:B------:R-:W-:Y:S01]  /*04b0*/  IMAD.X R11, R15, 0x1, R6, P0 ;  /* 0x000000010f0b7824 */ /* 0x000fe200000e0606 */
[----:B--2---:R-:W-:-:S04]  /*04c0*/  LEA R12, P0, R0, UR6, 0x2 ;  /* 0x00000006000c7c11 */ /* 0x004fc8000f8010ff */
[----:B------:R-:W-:Y:S01]  /*04d0*/  LEA.HI.X R13, R0, UR7, R11, 0x2, P0 ;  /* 0x00000007000d7c11 */ /* 0x000fe200080f140b */
[----:B------:R-:W1:Y:S04]  /*04e0*/  LDCU.64 UR6, c[0x0][0x380] ;  /* 0x00007000ff0677ac */ /* 0x000e680008000a00 */
[----:B0-----:R-:W2:Y:S01]  /*04f0*/  LDG.E R0, desc[UR4][R12.64] ;  /* 0x000000040c007981 */ /* 0x001ea2000c1e1900 */
[----:B-1----:R-:W-:-:S04]  /*0500*/  LEA R14, P1, R4, UR6, 0x2 ;  /* 0x00000006040e7c11 */ /* 0x002fc8000f8210ff */
[----:B------:R-:W-:Y:S02]  /*0510*/  LEA.HI.X R15, R4, UR7, R15, 0x2, P1 ;  /* 0x00000007040f7c11 */ /* 0x000fe400088f140f */
[----:B------:R-:W-:-:S04]  /*0520*/  LEA R10, P1, R7, R14, 0x2 ;  /* 0x0000000e070a7211 */ /* 0x000fc800078210ff */
[----:B------:R-:W-:Y:S02]  /*0530*/  LEA.HI.X R11, R7, R15, R6, 0x2, P1 ;  /* 0x0000000f070b7211 */ /* 0x000fe400008f1406 */
[----:B--2---:R-:W-:-:S13]  /*0540*/  FSETP.NEU.AND P0, PT, R0, +INF , PT ;  /* 0x7f8000000000780b */ /* 0x004fda0003f0d000 */
[----:B------:R0:W-:Y:S04]  /*0550*/  @!P0 STG.E desc[UR4][R12.64], RZ ;  /* 0x000000ff0c008986 */ /* 0x0001e8000c101904 */
[----:B------:R-:W2:Y:S02]  /*0560*/  LDG.E R11, desc[UR4][R10.64] ;  /* 0x000000040a0b7981 */ /* 0x000ea4000c1e1900 */
[----:B--2---:R-:W-:-:S13]  /*0570*/  FSETP.GTU.AND P0, PT, R11, RZ, PT ;  /* 0x000000ff0b00720b */ /* 0x004fda0003f0c000 */
[----:B0-----:R-:W-:Y:S05]  /*0580*/  @!P0 EXIT ;  /* 0x000000000000894d */ /* 0x001fea0003800000 */
[----:B------:R-:W2:Y:S01]  /*0590*/  LDG.E R2, desc[UR4][R14.64] ;  /* 0x000000040e027981 */ /* 0x000ea2000c1e1900 */
[----:B------:R-:W-:-:S05]  /*05a0*/  IMAD.WIDE R12, R3, 0x4, R14 ;  /* 0x00000004030c7825 */ /* 0x000fca00078e020e */
[----:B------:R0:W5:Y:S01]  /*05b0*/  LDG.E R0, desc[UR4][R12.64] ;  /* 0x000000040c007981 */ /* 0x000162000c1e1900 */
[----:B------:R-:W1:Y:S01]  /*05c0*/  MUFU.RCP R8, R11 ;  /* 0x0000000b00087308 */ /* 0x000e620000001000 */
[----:B------:R-:W-:Y:S01]  /*05d0*/  BSSY.RECONVERGENT B0, `(.L_x_29) ;  /* 0x000000c000007945 */ /* 0x000fe20003800200 */
[----:B-1----:R-:W-:-:S04]  /*05e0*/  FFMA R3, -R11, R8, 1 ;  /* 0x3f8000000b037423 */ /* 0x002fc80000000108 */
[----:B------:R-:W-:Y:S02]  /*05f0*/  FFMA R3, R8, R3, R8 ;  /* 0x0000000308037223 */ /* 0x000fe40000000008 */
[----:B--2---:R-:W1:Y:S02]  /*0600*/  FCHK P0, R2, R11 ;  /* 0x0000000b02007302 */ /* 0x004e640000000000 */
[----:B------:R-:W-:-:S04]  /*0610*/  FFMA R8, R2, R3, RZ ;  /* 0x0000000302087223 */ /* 0x000fc800000000ff */
[----:B------:R-:W-:-:S04]  /*0620*/  FFMA R10, -R11, R8, R2 ;  /* 0x000000080b0a7223 */ /* 0x000fc80000000102 */
[----:B------:R-:W-:Y:S01]  /*0630*/  FFMA R8, R3, R10, R8 ;  /* 0x0000000a03087223 */ /* 0x000fe20000000008 */
[----:B01----:R-:W-:Y:S06]  /*0640*/  @!P0 BRA `(.L_x_30) ;  /* 0x0000000000108947 */ /* 0x003fec0003800000 */
[----:B------:R-:W-:Y:S01]  /*0650*/  IMAD.MOV.U32 R3, RZ, RZ, R11 ;  /* 0x000000ffff037224 */ /* 0x000fe200078e000b */
[----:B------:R-:W-:-:S07]  /*0660*/  MOV R10, 0x680 ;  /* 0x00000680000a7802 */ /* 0x000fce0000000f00 */
[----:B-----5:R-:W-:Y:S05]  /*0670*/  CALL.REL.NOINC `($__internal_2_$__cuda_sm3x_div_rn_noftz_f32_slowpath) ;  /* 0x0000000400307944 */ /* 0x020fea0003c00000 */
[----:B------:R-:W-:-:S07]  /*0680*/  IMAD.MOV.U32 R8, RZ, RZ, R12 ;  /* 0x000000ffff087224 */ /* 0x000fce00078e000c */
.L_x_30:
[----:B------:R-:W-:Y:S05]  /*0690*/  BSYNC.RECONVERGENT B0 ;  /* 0x0000000000007941 */ /* 0x000fea0003800200 */
.L_x_29:
[----:B------:R-:W0:Y:S01]  /*06a0*/  MUFU.RCP R2, R11 ;  /* 0x0000000b00027308 */ /* 0x000e220000001000 */
[----:B------:R-:W1:Y:S01]  /*06b0*/  LDC R13, c[0x0][0x3a0] ;  /* 0x0000e800ff0d7b82 */ /* 0x000e620000000800 */
[----:B------:R-:W1:Y:S01]  /*06c0*/  LDCU UR6, c[0x0][0x398] ;  /* 0x00007300ff0677ac */ /* 0x000e620008000800 */
[----:B------:R-:W-:Y:S05]  /*06d0*/  BSSY.RECONVERGENT B0, `(.L_x_31) ;  /* 0x000000e000007945 */ /* 0x000fea0003800200 */
[----:B-----5:R-:W2:Y:S01]  /*06e0*/  FCHK P0, R0, R11 ;  /* 0x0000000b00007302 */ /* 0x020ea20000000000 */
[----:B0-----:R-:W-:-:S04]  /*06f0*/  FFMA R3, -R11, R2, 1 ;  /* 0x3f8000000b037423 */ /* 0x001fc80000000102 */
[----:B------:R-:W-:-:S04]  /*0700*/  FFMA R15, R2, R3, R2 ;  /* 0x00000003020f7223 */ /* 0x000fc80000000002 */
[----:B------:R-:W-:Y:S01]  /*0710*/  FFMA R2, R0, R15, RZ ;  /* 0x0000000f00027223 */ /* 0x000fe200000000ff */
[----:B-1----:R-:W-:-:S03]  /*0720*/  FFMA R8, R8, UR6, R13 ;  /* 0x0000000608087c23 */ /* 0x002fc6000800000d */
[----:B------:R-:W-:-:S04]  /*0730*/  FFMA R3, -R11, R2, R0 ;  /* 0x000000020b037223 */ /* 0x000fc80000000100 */
[----:B------:R-:W-:Y:S01]  /*0740*/  FFMA R2, R15, R3, R2 ;  /* 0x000000030f027223 */ /* 0x000fe20000000002 */
[----:B--2---:R-:W-:Y:S06]  /*0750*/  @!P0 BRA `(.L_x_32) ;  /* 0x0000000000148947 */ /* 0x004fec0003800000 */
[----:B------:R-:W-:Y:S01]  /*0760*/  IMAD.MOV.U32 R2, RZ, RZ, R0 ;  /* 0x000000ffff027224 */ /* 0x000fe200078e0000 */
[----:B------:R-:W-:Y:S01]  /*0770*/  MOV R10, 0x7a0 ;  /* 0x000007a0000a7802 */ /* 0x000fe20000000f00 */
[----:B------:R-:W-:-:S07]  /*0780*/  IMAD.MOV.U32 R3, RZ, RZ, R11 ;  /* 0x000000ffff037224 */ /* 0x000fce00078e000b */
[----:B------:R-:W-:Y:S05]  /*0790*/  CALL.REL.NOINC `($__internal_2_$__cuda_sm3x_div_rn_noftz_f32_slowpath) ;  /* 0x0000000000e87944 */ /* 0x000fea0003c00000 */
[----:B------:R-:W-:-:S07]  /*07a0*/  IMAD.MOV.U32 R2, RZ, RZ, R12 ;  /* 0x000000ffff027224 */ /* 0x000fce00078e000c */
.L_x_32:
[----:B------:R-:W-:Y:S05]  /*07b0*/  BSYNC.RECONVERGENT B0 ;  /* 0x0000000000007941 */ /* 0x000fea0003800200 */
.L_x_31:
[----:B------:R-:W0:Y:S01]  /*07c0*/  LDC R13, c[0x0][0x3a4] ;  /* 0x0000e900ff0d7b82 */ /* 0x000e220000000800 */
[----:B------:R-:W0:Y:S01]  /*07d0*/  LDCU UR6, c[0x0][0x39c] ;  /* 0x00007380ff0677ac */ /* 0x000e220008000800 */
[----:B------:R-:W-:Y:S01]  /*07e0*/  IMAD.MOV.U32 R15, RZ, RZ, 0x3f000000 ;  /* 0x3f000000ff0f7424 */ /* 0x000fe200078e00ff */
[----:B------:R-:W1:Y:S04]  /*07f0*/  LDCU UR7, c[0x0][0x3ac] ;  /* 0x00007580ff0777ac */ /* 0x000e680008000800 */
[----:B------:R-:W-:-:S05]  /*0800*/  LOP3.LUT R3, R15, 0x80000000, R8, 0xb8, !PT ;  /* 0x800000000f037812 */ /* 0x000fca00078eb808 */
[----:B------:R-:W-:-:S04]  /*0810*/  FADD.RZ R3, R8, R3 ;  /* 0x0000000308037221 */ /* 0x000fc8000000c000 */
[----:B------:R-:W2:Y:S01]  /*0820*/  FRND.TRUNC R10, R3 ;  /* 0x00000003000a7307 */ /* 0x000ea2000020d000 */
[----:B0-----:R-:W-:Y:S01]  /*0830*/  FFMA R0, R2, UR6, R13 ;  /* 0x0000000602007c23 */ /* 0x001fe2000800000d */
[----:B------:R-:W0:Y:S01]  /*0840*/  LDCU UR6, c[0x0][0x3b0] ;  /* 0x00007600ff0677ac */ /* 0x000e220008000800 */
[----:B-1----:R-:W-:-:S03]  /*0850*/  I2FP.F32.S32 R2, UR7 ;  /* 0x0000000700027c45 */ /* 0x002fc60008201400 */
[----:B------:R-:W-:-:S05]  /*0860*/  LOP3.LUT R13, R15, 0x80000000, R0, 0xb8, !PT ;  /* 0x800000000f0d7812 */ /* 0x000fca00078eb800 */
[----:B------:R-:W-:-:S04]  /*0870*/  FADD.RZ R13, R0, R13 ;  /* 0x0000000d000d7221 */ /* 0x000fc8000000c000 */
[----:B------:R-:W1:Y:S01]  /*0880*/  FRND.TRUNC R14, R13 ;  /* 0x0000000d000e7307 */ /* 0x000e62000020d000 */
[----:B0-----:R-:W-:-:S04]  /*0890*/  I2FP.F32.S32 R15, UR6 ;  /* 0x00000006000f7c45 */ /* 0x001fc80008201400 */
[----:B--2---:R-:W-:-:S04]  /*08a0*/  FSETP.GEU.AND P0, PT, R10, R15, PT ;  /* 0x0000000f0a00720b */ /* 0x004fc80003f0e000 */
[----:B------:R-:W-:Y:S02]  /*08b0*/  FSETP.GE.AND P0, PT, R10, RZ, !P0 ;  /* 0x000000ff0a00720b */ /* 0x000fe40004706000 */
[----:B-1----:R-:W-:-:S04]  /*08c0*/  FSETP.GEU.AND P1, PT, R14, R2, PT ;  /* 0x000000020e00720b */ /* 0x002fc80003f2e000 */
[----:B------:R-:W-:-:S04]  /*08d0*/  FSETP.GE.AND P1, PT, R14, RZ, !P1 ;  /* 0x000000ff0e00720b */ /* 0x000fc80004f26000 */
[----:B------:R-:W-:-:S13]  /*08e0*/  PLOP3.LUT P0, PT, P0, P1, PT, 0x80, 0x8 ;  /* 0x000000000008781c */ /* 0x000fda0000703070 */
[----:B------:R-:W-:Y:S05]  /*08f0*/  @!P0 EXIT ;  /* 0x000000000000894d */ /* 0x000fea0003800000 */
[----:B------:R-:W0:Y:S01]  /*0900*/  LDCU.64 UR6, c[0x0][0x3c0] ;  /* 0x00007800ff0677ac */ /* 0x000e220008000a00 */
[----:B------:R-:W-:Y:S01]  /*0910*/  I2FP.F32.S32 R9, R9 ;  /* 0x0000000900097245 */ /* 0x000fe20000201400 */
[----:B------:R-:W1:Y:S01]  /*0920*/  LDCU.64 UR10, c[0x0][0x388] ;  /* 0x00007100ff0a77ac */ /* 0x000e620008000a00 */
[----:B0-----:R-:W-:Y:S02]  /*0930*/  I2FP.F32.S32 R2, UR6 ;  /* 0x0000000600027c45 */ /* 0x001fe40008201400 */
[----:B------:R-:W-:-:S03]  /*0940*/  I2FP.F32.S32 R3, UR7 ;  /* 0x0000000700037c45 */ /* 0x000fc60008201400 */
[----:B------:R-:W-:-:S04]  /*0950*/  FFMA R9, R14, R2, R9 ;  /* 0x000000020e097223 */ /* 0x000fc80000000009 */
[----:B------:R-:W-:-:S06]  /*0960*/  FFMA R3, R10, R3, R9 ;  /* 0x000000030a037223 */ /* 0x000fcc0000000009 */
[----:B------:R-:W0:Y:S02]  /*0970*/  F2I.S64.TRUNC R2, R3 ;  /* 0x0000000300027311 */ /* 0x000e24000020d900 */
[----:B0-----:R-:W-:-:S05]  /*0980*/  IADD3 R7, P0, PT, R7, R2, RZ ;  /* 0x0000000207077210 */ /* 0x001fca0007f1e0ff */
[----:B------:R-:W-:Y:S01]  /*0990*/  IMAD.X R12, R3, 0x1, R6, P0 ;  /* 0x00000001030c7824 */ /* 0x000fe200000e0606 */
[----:B-1----:R-:W-:-:S04]  /*09a0*/  LEA R6, P0, R7, UR10, 0x2 ;  /* 0x0000000a07067c11 */ /* 0x002fc8000f8010ff */
[----:B------:R-:W-:-:S05]  /*09b0*/  LEA.HI.X R7, R7, UR11, R12, 0x2, P0 ;  /* 0x0000000b07077c11 */ /* 0x000fca00080f140c */
[----:B------:R-:W2:Y:S02]  /*09c0*/  LDG.E R6, desc[UR4][R6.64] ;  /* 0x0000000406067981 */ /* 0x000ea4000c1e1900 */
[----:B--2---:R-:W-:-:S13]  /*09d0*/  FSETP.NEU.AND P0, PT, R6, R11, PT ;  /* 0x0000000b0600720b */ /* 0x004fda0003f0d000 */
[----:B------:R-:W-:Y:S05]  /*09e0*/  @P0 EXIT ;  /* 0x000000000000094d */ /* 0x000fea0003800000 */
[----:B------:R-:W0:Y:S01]  /*09f0*/  LDCU UR6, c[0x0][0x3c8] ;  /* 0x00007900ff0677ac */ /* 0x000e220008000800 */
[----:B------:R-:W1:Y:S01]  /*0a00*/  LDC R9, c[0x0][0x3bc] ;  /* 0x0000ef00ff097b82 */ /* 0x000e620000000800 */
[----:B------:R-:W2:Y:S01]  /*0a10*/  LDCU.64 UR8, c[0x0][0x3d0] ;  /* 0x00007a00ff0877ac */ /* 0x000ea20008000a00 */
[----:B0-----:R-:W-:Y:S01]  /*0a20*/  IMAD R5, R5, UR6, RZ ;  /* 0x0000000605057c24 */ /* 0x001fe2000f8e02ff */
[----:B------:R-:W0:Y:S01]  /*0a30*/  LDCU.64 UR6, c[0x0][0x390] ;  /* 0x00007200ff0677ac */ /* 0x000e220008000a00 */
[----:B--2---:R-:W-:-:S03]  /*0a40*/  I2FP.F32.S32 R6, UR8 ;  /* 0x0000000800067c45 */ /* 0x004fc60008201400 */
[----:B------:R-:W-:Y:S02]  /*0a50*/  I2FP.F32.S32 R5, R5 ;  /* 0x0000000500057245 */ /* 0x000fe40000201400 */
[----:B------:R-:W-:-:S03]  /*0a60*/  I2FP.F32.S32 R7, UR9 ;  /* 0x0000000900077c45 */ /* 0x000fc60008201400 */
[----:B------:R-:W-:Y:S01]  /*0a70*/  FFMA R5, R14, R6, R5 ;  /* 0x000000060e057223 */ /* 0x000fe20000000005 */
[----:B------:R-:W-:-:S03]  /*0a80*/  LEA R6, P0, R2, UR10, 0x2 ;  /* 0x0000000a02067c11 */ /* 0x000fc6000f8010ff */
[----:B------:R-:W-:Y:S01]  /*0a90*/  FFMA R10, R10, R7, R5 ;  /* 0x000000070a0a7223 */ /* 0x000fe20000000005 */
[----:B------:R-:W-:Y:S02]  /*0aa0*/  LEA.HI.X R7, R2, UR11, R3, 0x2, P0 ;  /* 0x0000000b02077c11 */ /* 0x000fe400080f1403 */
[----:B------:R-:W-:-:S03]  /*0ab0*/  I2FP.F32.S32 R5, R4 ;  /* 0x0000000400057245 */ /* 0x000fc60000201400 */
[----:B------:R-:W0:Y:S01]  /*0ac0*/  F2I.S64.TRUNC R10, R10 ;  /* 0x0000000a000a7311 */ /* 0x000e22000020d900 */
[----:B-1----:R-:W-:Y:S01]  /*0ad0*/  IMAD.WIDE R2, R9, 0x4, R6 ;  /* 0x0000000409027825 */ /* 0x002fe200078e0206 */
[----:B------:R-:W-:Y:S04]  /*0ae0*/  STG.E desc[UR4][R6.64], R8 ;  /* 0x0000000806007986 */ /* 0x000fe8000c101904 */
[----:B------:R-:W-:Y:S01]  /*0af0*/  STG.E desc[UR4][R2.64], R0 ;  /* 0x0000000002007986 */ /* 0x000fe2000c101904 */
[----:B0-----:R-:W-:-:S04]  /*0b00*/  LEA R12, P0, R10, UR6, 0x2 ;  /* 0x000000060a0c7c11 */ /* 0x001fc8000f8010ff */
[----:B------:R-:W-:-:S05]  /*0b10*/  LEA.HI.X R13, R10, UR7, R11, 0x2, P0 ;  /* 0x000000070a0d7c11 */ /* 0x000fca00080f140b */
[----:B------:R-:W-:Y:S01]  /*0b20*/  STG.E desc[UR4][R12.64], R5 ;  /* 0x000000050c007986 */ /* 0x000fe2000c101904 */
[----:B------:R-:W-:Y:S05]  /*0b30*/  EXIT ;  /* 0x000000000000794d */ /* 0x000fea0003800000 */
        .weak           $__internal_2_$__cuda_sm3x_div_rn_noftz_f32_slowpath
        .type           $__internal_2_$__cuda_sm3x_div_rn_noftz_f32_slowpath,@function
        .size           $__internal_2_$__cuda_sm3x_div_rn_noftz_f32_slowpath,(.L_x_64 - $__internal_2_$__cuda_sm3x_div_rn_noftz_f32_slowpath)
$__internal_2_$__cuda_sm3x_div_rn_noftz_f32_slowpath:
[----:B------:R-:W-:Y:S01]  /*0b40*/  SHF.R.U32.HI R13, RZ, 0x17, R3 ;  /* 0x00000017ff0d7819 */ /* 0x000fe20000011603 */
[----:B------:R-:W-:Y:S01]  /*0b50*/  BSSY.RECONVERGENT B1, `(.L_x_33) ;  /* 0x0000062000017945 */ /* 0x000fe20003800200 */
[----:B------:R-:W-:Y:S02]  /*0b60*/  SHF.R.U32.HI R12, RZ, 0x17, R2 ;  /* 0x00000017ff0c7819 */ /* 0x000fe40000011602 */
        /* <DEDUP_REMOVED lines=31> */
.L_x_34:
[----:B------:R-:W-:Y:S01]  /*0d60*/  LEA R14, R13, 0xc0800000, 0x17 ;  /* 0xc08000000d0e7811 */ /* 0x000fe200078eb8ff */
[----:B------:R-:W-:Y:S04]  /*0d70*/  BSSY.RECONVERGENT B2, `(.L_x_39) ;  /* 0x0000036000027945 */ /* 0x000fe80003800200 */
[----:B------:R-:W-:Y:S02]  /*0d80*/  IMAD.IADD R14, R3, 0x1, -R14 ;  /* 0x00000001030e7824 */ /* 0x000fe400078e0a0e */
[----:B------:R-:W-:Y:S02]  /*0d90*/  VIADD R3, R16, 0xffffff81 ;  /* 0xffffff8110037836 */ /* 0x000fe40000000000 */
[----:B------:R-:W0:Y:S01]  /*0da0*/  MUFU.RCP R15, R14 ;  /* 0x0000000e000f7308 */ /* 0x000e220000001000 */
[----:B------:R-:W-:Y:S01]  /*0db0*/  FADD.FTZ R17, -R14, -RZ ;  /* 0x800000ff0e117221 */ /* 0x000fe20000010100 */
[C---:B------:R-:W-:Y:S01]  /*0dc0*/  IMAD R2, R3.reuse, -0x800000, R2 ;  /* 0xff80000003027824 */ /* 0x040fe200078e0202 */
[----:B------:R-:W-:-:S05]  /*0dd0*/  IADD3 R13, PT, PT, R3, 0x7f, -R13 ;  /* 0x0000007f030d7810 */ /* 0x000fca0007ffe80d */
[----:B------:R-:W-:Y:S02]  /*0de0*/  IMAD.IADD R13, R13, 0x1, R12 ;  /* 0x000000010d0d7824 */ /* 0x000fe400078e020c */
        /* <DEDUP_REMOVED lines=20> */
[CCC-:B------:R-:W-:Y:S01]  /*0f30*/  FFMA.RZ R3, R18.reuse, R16.reuse, R15.reuse ;  /* 0x0000001012037223 */ /* 0x1c0fe2000000c00f */
[C---:B------:R-:W-:Y:S02]  /*0f40*/  VIADD R14, R17.reuse, 0x20 ;  /* 0x00000020110e7836 */ /* 0x040fe40000000000 */
[CCC-:B------:R-:W-:Y:S01]  /*0f50*/  FFMA.RM R12, R18.reuse, R16.reuse, R15.reuse ;  /* 0x00000010120c7223 */ /* 0x1c0fe2000000400f */
[----:B------:R-:W-:Y:S02]  /*0f60*/  ISETP.NE.AND P2, PT, R17, RZ, PT ;  /* 0x000000ff1100720c */ /* 0x000fe40003f45270 */
[----:B------:R-:W-:Y:S01]  /*0f70*/  LOP3.LUT R13, R3, 0x7fffff, RZ, 0xc0, !PT ;  /* 0x007fffff030d7812 */ /* 0x000fe200078ec0ff */
[----:B------:R-:W-:Y:S01]  /*0f80*/  FFMA.RP R3, R18, R16, R15 ;  /* 0x0000001012037223 */ /* 0x000fe2000000800f */
[----:B------:R-:W-:Y:S01]  /*0f90*/  IMAD.MOV R15, RZ, RZ, -R17 ;  /* 0x000000ffff0f7224 */ /* 0x000fe200078e0a11 */
[----:B------:R-:W-:Y:S02]  /*0fa0*/  ISETP.NE.AND P1, PT, R17, RZ, PT ;  /* 0x000000ff1100720c */ /* 0x000fe40003f25270 */
[----:B------:R-:W-:-:S02]  /*0fb0*/  LOP3.LUT R13, R13, 0x800000, RZ, 0xfc, !PT ;  /* 0x008000000d0d7812 */ /* 0x000fc400078efcff */
        /* <DEDUP_REMOVED lines=13> */
.L_x_41:
[----:B------:R-:W-:-:S04]  /*1090*/  LOP3.LUT R2, R2, 0x80000000, RZ, 0xc0, !PT ;  /* 0x8000000002027812 */ /* 0x000fc800078ec0ff */
[----:B------:R-:W-:Y:S01]  /*10a0*/  LOP3.LUT R2, R2, 0x7f800000, RZ, 0xfc, !PT ;  /* 0x7f80000002027812 */ /* 0x000fe200078efcff */
[----:B------:R-:W-:Y:S06]  /*10b0*/  BRA `(.L_x_42) ;  /* 0x0000000000047947 */ /* 0x000fec0003800000 */
.L_x_40:
[----:B------:R-:W-:-:S07]  /*10c0*/  IMAD R2, R13, 0x800000, R2 ;  /* 0x008000000d027824 */ /* 0x000fce00078e0202 */
.L_x_42:
[----:B------:R-:W-:Y:S05]  /*10d0*/  BSYNC.RECONVERGENT B2 ;  /* 0x0000000000027941 */ /* 0x000fea0003800200 */
.L_x_39:
[----:B------:R-:W-:Y:S05]  /*10e0*/  BRA `(.L_x_43) ;  /* 0x0000000000207947 */ /* 0x000fea0003800000 */
.L_x_38:
[----:B------:R-:W-:-:S04]  /*10f0*/  LOP3.LUT R2, R3, 0x80000000, R2, 0x48, !PT ;  /* 0x8000000003027812 */ /* 0x000fc800078e4802 */
[----:B------:R-:W-:Y:S01]  /*1100*/  LOP3.LUT R2, R2, 0x7f800000, RZ, 0xfc, !PT ;  /* 0x7f80000002027812 */ /* 0x000fe200078efcff */
[----:B------:R-:W-:Y:S06]  /*1110*/  BRA `(.L_x_43) ;  /* 0x0000000000147947 */ /* 0x000fec0003800000 */
.L_x_37:
[----:B------:R-:W-:Y:S01]  /*1120*/  LOP3.LUT R2, R3, 0x80000000, R2, 0x48, !PT ;  /* 0x8000000003027812 */ /* 0x000fe200078e4802 */
[----:B------:R-:W-:Y:S06]  /*1130*/  BRA `(.L_x_43) ;  /* 0x00000000000c7947 */ /* 0x000fec0003800000 */
.L_x_36:
[----:B------:R-:W0:Y:S01]  /*1140*/  MUFU.RSQ R2, -QNAN ;  /* 0xffc0000000027908 */ /* 0x000e220000001400 */
[----:B------:R-:W-:Y:S05]  /*1150*/  BRA `(.L_x_43) ;  /* 0x0000000000047947 */ /* 0x000fea0003800000 */
.L_x_35:
[----:B------:R-:W-:-:S07]  /*1160*/  FADD.FTZ R2, R2, R3 ;  /* 0x0000000302027221 */ /* 0x000fce0000010000 */
.L_x_43:
[----:B------:R-:W-:Y:S05]  /*1170*/  BSYNC.RECONVERGENT B1 ;  /* 0x0000000000017941 */ /* 0x000fea0003800200 */
.L_x_33:
[----:B0-----:R-:W-:Y:S02]  /*1180*/  IMAD.MOV.U32 R12, RZ, RZ, R2 ;  /* 0x000000ffff0c7224 */ /* 0x001fe400078e0002 */
[----:B------:R-:W-:Y:S02]  /*1190*/  IMAD.MOV.U32 R2, RZ, RZ, R10 ;  /* 0x000000ffff027224 */ /* 0x000fe400078e000a */
[----:B------:R-:W-:-:S04]  /*11a0*/  IMAD.MOV.U32 R3, RZ, RZ, 0x0 ;  /* 0x00000000ff037424 */ /* 0x000fc800078e00ff */
[----:B------:R-:W-:Y:S05]  /*11b0*/  RET.REL.NODEC R2 `(refineOutput) ;  /* 0xffffffec02907950 */ /* 0x000fea0003c3ffff */
.L_x_44:
        /* <DEDUP_REMOVED lines=12> */
.L_x_64:


//--------------------- .text.projectPointsAndDepthTest --------------------------
	.section	.text.projectPointsAndDepthTest,"ax",@progbits
	.align	128
        .global         projectPointsAndDepthTest
        .type           projectPointsAndDepthTest,@function
        .size           projectPointsAndDepthTest,(.L_x_65 - projectPointsAndDepthTest)
        .other          projectPointsAndDepthTest,@"STO_CUDA_ENTRY STV_DEFAULT"
projectPointsAndDepthTest:
.text.projectPointsAndDepthTest:
        /* <DEDUP_REMOVED lines=10> */
[----:B------:R-:W1:Y:S06]  /*00a0*/  LDCU.64 UR4, c[0x0][0x358] ;  /* 0x00006b00ff0477ac */ /* 0x000e6c0008000a00 */
[----:B------:R-:W2:Y:S01]  /*00b0*/  LDC R4, c[0x0][0x3a4] ;  /* 0x0000e900ff047b82 */ /* 0x000ea20000000800 */
[----:B0-----:R-:W-:-:S04]  /*00c0*/  IABS R10, R0 ;  /* 0x00000000000a7213 */ /* 0x001fc80000000000 */
[----:B------:R-:W0:Y:S01]  /*00d0*/  I2F.RP R6, R10 ;  /* 0x0000000a00067306 */ /* 0x000e220000209400 */
[----:B--2---:R-:W-:-:S07]  /*00e0*/  IABS R9, R4 ;  /* 0x0000000400097213 */ /* 0x004fce0000000000 */
[----:B0-----:R-:W0:Y:S02]  /*00f0*/  MUFU.RCP R6, R6 ;  /* 0x0000000600067308 */ /* 0x001e240000001000 */
[----:B0-----:R-:W-:Y:S01]  /*0100*/  VIADD R2, R6, 0xffffffe ;  /* 0x0ffffffe06027836 */ /* 0x001fe20000000000 */
[----:B------:R-:W-:-:S05]  /*0110*/  LOP3.LUT R6, R5, R0, RZ, 0x3c, !PT ;  /* 0x0000000005067212 */ /* 0x000fca00078e3cff */
[----:B------:R0:W2:Y:S01]  /*0120*/  F2I.FTZ.U32.TRUNC.NTZ R3, R2 ;  /* 0x0000000200037305 */ /* 0x0000a2000021f000 */
[----:B------:R-:W-:Y:S01]  /*0130*/  ISETP.GE.AND P1, PT, R6, RZ, PT ;  /* 0x000000ff0600720c */ /* 0x000fe20003f26270 */
[----:B0-----:R-:W-:Y:S02]  /*0140*/  IMAD.MOV.U32 R2, RZ, RZ, RZ ;  /* 0x000000ffff027224 */ /* 0x001fe400078e00ff */
[----:B--2---:R-:W-:-:S04]  /*0150*/  IMAD.MOV R7, RZ, RZ, -R3 ;  /* 0x000000ffff077224 */ /* 0x004fc800078e0a03 */
        /* <DEDUP_REMOVED lines=14> */
[----:B------:R-:W-:-:S05]  /*0240*/  @P0 IADD3 R2, PT, PT, R2, 0x1, RZ ;  /* 0x0000000102020810 */ /* 0x000fca0007ffe0ff */
[----:B------:R-:W-:Y:S02]  /*0250*/  IMAD.MOV.U32 R15, RZ, RZ, R2 ;  /* 0x000000ffff0f7224 */ /* 0x000fe400078e0002 */
[----:B0-----:R-:W-:Y:S02]  /*0260*/  IMAD.MOV R2, RZ, RZ, -R3 ;  /* 0x000000ffff027224 */ /* 0x001fe400078e0a03 */
[----:B------:R-:W-:Y:S01]  /*0270*/  @!P1 IMAD.MOV R15, RZ, RZ, -R15 ;  /* 0x000000ffff0f9224 */ /* 0x000fe200078e0a0f */
[----:B------:R-:W-:Y:S01]  /*0280*/  @!P2 LOP3.LUT R15, RZ, R0, RZ, 0x33, !PT ;  /* 0x00000000ff0fa212 */ /* 0x000fe200078e33ff */
[----:B------:R-:W-:Y:S02]  /*0290*/  IMAD R7, R2, R9, RZ ;  /* 0x0000000902077224 */ /* 0x000fe400078e02ff */
[----:B------:R-:W-:Y:S01]  /*02a0*/  IMAD.MOV.U32 R2, RZ, RZ, RZ ;  /* 0x000000ffff027224 */ /* 0x000fe200078e00ff */
[----:B------:R-:W-:Y:S01]  /*02b0*/  IABS R6, R15 ;  /* 0x0000000f00067213 */ /* 0x000fe20000000000 */
[----:B------:R-:W-:-:S02]  /*02c0*/  IMAD.MOV R10, RZ, RZ, -R15 ;  /* 0x000000ffff0a7224 */ /* 0x000fc400078e0a0f */
[----:B------:R-:W-:-:S04]  /*02d0*/  IMAD.HI.U32 R2, R3, R7, R2 ;  /* 0x0000000703027227 */ /* 0x000fc800078e0002 */
[----:B------:R-:W-:Y:S02]  /*02e0*/  IMAD.MOV.U32 R3, RZ, RZ, R6 ;  /* 0x000000ffff037224 */ /* 0x000fe400078e0006 */
[----:B------:R-:W-:Y:S02]  /*02f0*/  IMAD R10, R0, R10, R5 ;  /* 0x0000000a000a7224 */ /* 0x000fe400078e0205 */
[----:B------:R-:W-:-:S04]  /*0300*/  IMAD.HI.U32 R6, R2, R3, RZ ;  /* 0x0000000302067227 */ /* 0x000fc800078e00ff */
[----:B------:R-:W-:-:S04]  /*0310*/  IMAD.MOV R2, RZ, RZ, -R6 ;  /* 0x000000ffff027224 */ /* 0x000fc800078e0a06 */
[----:B------:R-:W-:-:S05]  /*0320*/  IMAD R2, R9, R2, R3 ;  /* 0x0000000209027224 */ /* 0x000fca00078e0203 */
[----:B------:R-:W-:-:S13]  /*0330*/  ISETP.GT.U32.AND P2, PT, R9, R2, PT ;  /* 0x000000020900720c */ /* 0x000fda0003f44070 */
[-C--:B------:R-:W-:Y:S01]  /*0340*/  @!P2 IADD3 R2, PT, PT, R2, -R9.reuse, RZ ;  /* 0x800000090202a210 */ /* 0x080fe20007ffe0ff */
[----:B------:R-:W-:Y:S01]  /*0350*/  @!P2 VIADD R6, R6, 0x1 ;  /* 0x000000010606a836 */ /* 0x000fe20000000000 */
[----:B------:R-:W-:Y:S02]  /*0360*/  ISETP.NE.AND P2, PT, R4, RZ, PT ;  /* 0x000000ff0400720c */ /* 0x000fe40003f45270 */
[----:B------:R-:W-:Y:S02]  /*0370*/  ISETP.GE.U32.AND P0, PT, R2, R9, PT ;  /* 0x000000090200720c */ /* 0x000fe40003f06070 */
[----:B------:R-:W-:Y:S01]  /*0380*/  LOP3.LUT R2, R15, R4, RZ, 0x3c, !PT ;  /* 0x000000040f027212 */ /* 0x000fe200078e3cff */
[----:B------:R-:W0:Y:S03]  /*0390*/  LDC.64 R8, c[0x0][0x3b8] ;  /* 0x0000ee00ff087b82 */ /* 0x000e260000000a00 */
[----:B------:R-:W-:-:S05]  /*03a0*/  ISETP.GE.AND P1, PT, R2, RZ, PT ;  /* 0x000000ff0200720c */ /* 0x000fca0003f26270 */
[----:B------:R-:W2:Y:S02]  /*03b0*/  LDC.64 R2, c[0x0][0x3b0] ;  /* 0x0000ec00ff027b82 */ /* 0x000ea40000000a00 */
[----:B------:R-:W-:-:S04]  /*03c0*/  @P0 VIADD R6, R6, 0x1 ;  /* 0x0000000106060836 */ /* 0x000fc80000000000 */
[----:B------:R-:W-:Y:S02]  /*03d0*/  IMAD.MOV.U32 R11, RZ, RZ, R6 ;  /* 0x000000ffff0b7224 */ /* 0x000fe400078e0006 */
[----:B------:R-:W3:Y:S02]  /*03e0*/  LDC.64 R6, c[0x0][0x380] ;  /* 0x0000e000ff067b82 */ /* 0x000ee40000000a00 */
[----:B------:R-:W-:Y:S01]  /*03f0*/  @!P1 IMAD.MOV R11, RZ, RZ, -R11 ;  /* 0x000000ffff0b9224 */ /* 0x000fe200078e0a0b */
[----:B------:R-:W-:-:S05]  /*0400*/  @!P2 LOP3.LUT R11, RZ, R4, RZ, 0x33, !PT ;  /* 0x00000004ff0ba212 */ /* 0x000fca00078e33ff */
[----:B------:R-:W-:Y:S02]  /*0410*/  IMAD.MOV R13, RZ, RZ, -R11 ;  /* 0x000000ffff0d7224 */ /* 0x000fe400078e0a0b */
[----:B0-----:R-:W-:Y:S02]  /*0420*/  IMAD R9, R10, R9, RZ ;  /* 0x000000090a097224 */ /* 0x001fe400078e02ff */
[----:B------:R-:W-:Y:S02]  /*0430*/  IMAD R5, R4, R13, R15 ;  /* 0x0000000d04057224 */ /* 0x000fe400078e020f */
[----:B--2---:R-:W-:Y:S02]  /*0440*/  IMAD R4, R11, R2, RZ ;  /* 0x000000020b047224 */ /* 0x004fe400078e02ff */
[----:B------:R-:W-:-:S05]  /*0450*/  IMAD R5, R5, R8, R9 ;  /* 0x0000000805057224 */ /* 0x000fca00078e0209 */
[----:B------:R-:W-:-:S05]  /*0460*/  IADD3 R5, PT, PT, R4, R5, RZ ;  /* 0x0000000504057210 */ /* 0x000fca0007ffe0ff */
[----:B---3--:R-:W-:-:S04]  /*0470*/  IMAD.WIDE R8, R5, 0x4, R6 ;  /* 0x0000000405087825 */ /* 0x008fc800078e0206 */
[----:B------:R-:W-:-:S04]  /*0480*/  IMAD.SHL.U32 R7, R3, 0x2, RZ ;  /* 0x0000000203077824 */ /* 0x000fc800078e00ff */
[----:B------:R-:W-:-:S05]  /*0490*/  IMAD.WIDE R6, R7, 0x4, R8 ;  /* 0x0000000407067825 */ /* 0x000fca00078e0208 */
[----:B-1----:R-:W2:Y:S02]  /*04a0*/  LDG.E R5, desc[UR4][R6.64] ;  /* 0x0000000406057981 */ /* 0x002ea4000c1e1900 */
[----:B--2---:R-:W-:-:S13]  /*04b0*/  FSETP.GTU.AND P0, PT, R5, RZ, PT ;  /* 0x000000ff0500720b */ /* 0x004fda0003f0c000 */
[----:B------:R-:W-:Y:S05]  /*04c0*/  @!P0 EXIT ;  /* 0x000000000000894d */ /* 0x000fea0003800000 */
        /* <DEDUP_REMOVED lines=14> */
[----:B-----5:R-:W-:Y:S05]  /*05b0*/  CALL.REL.NOINC `($__internal_3_$__cuda_sm3x_div_rn_noftz_f32_slowpath) ;  /* 0x0000000000dc7944 */ /* 0x020fea0003c00000 */
[----:B------:R-:W-:-:S07]  /*05c0*/  IMAD.MOV.U32 R3, RZ, RZ, R2 ;  /* 0x000000ffff037224 */ /* 0x000fce00078e0002 */
.L_x_46:
[----:B------:R-:W-:Y:S05]  /*05d0*/  BSYNC.RECONVERGENT B0 ;  /* 0x0000000000007941 */ /* 0x000fea0003800200 */
.L_x_45:
        /* <DEDUP_REMOVED lines=15> */
[----:B------:R-:W-:Y:S05]  /*06d0*/  CALL.REL.NOINC `($__internal_3_$__cuda_sm3x_div_rn_noftz_f32_slowpath) ;  /* 0x0000000000947944 */ /* 0x000fea0003c00000 */
.L_x_48:
[----:B------:R-:W-:Y:S05]  /*06e0*/  BSYNC.RECONVERGENT B0 ;  /* 0x0000000000007941 */ /* 0x000fea0003800200 */
.L_x_47:
        /* <DEDUP_REMOVED lines=8> */
[----:B------:R-:W0:Y:S04]  /*0770*/  LDCU UR6, c[0x0][0x3a8] ;  /* 0x00007500ff0677ac */ /* 0x000e280008000800 */
[----:B------:R-:W-:-:S05]  /*0780*/  LOP3.LUT R7, R9, 0x80000000, R2, 0xb8, !PT ;  /* 0x8000000009077812 */ /* 0x000fca00078eb802 */
[----:B------:R-:W-:Y:S01]  /*0790*/  FADD.RZ R7, R2, R7 ;  /* 0x0000000702077221 */ /* 0x000fe2000000c000 */
[----:B-1----:R-:W-:-:S05]  /*07a0*/  I2FP.F32.S32 R2, UR7 ;  /* 0x0000000700027c45 */ /* 0x002fca0008201400 */
        /* <DEDUP_REMOVED lines=10> */
[----:B------:R-:W1:Y:S01]  /*0850*/  LDC R8, c[0x0][0x3b4] ;  /* 0x0000ed00ff087b82 */ /* 0x000e620000000800 */
[----:B0-----:R-:W-:Y:S02]  /*0860*/  I2FP.F32.S32 R3, UR6 ;  /* 0x0000000600037c45 */ /* 0x001fe40008201400 */
[----:B------:R-:W-:Y:S01]  /*0870*/  I2FP.F32.S32 R0, UR7 ;  /* 0x0000000700007c45 */ /* 0x000fe20008201400 */
[----:B------:R-:W0:Y:S02]  /*0880*/  LDCU.64 UR6, c[0x0][0x388] ;  /* 0x00007100ff0677ac */ /* 0x000e240008000a00 */
[----:B------:R-:W-:Y:S01]  /*0890*/  FFMA R3, R7, R3, R4 ;  /* 0x0000000307037223 */ /* 0x000fe20000000004 */
[----:B-1----:R-:W-:-:S03]  /*08a0*/  SHF.L.U32 R7, R8, 0x1, RZ ;  /* 0x0000000108077819 */ /* 0x002fc600000006ff */
[----:B------:R-:W-:-:S04]  /*08b0*/  FFMA R0, R6, R0, R3 ;  /* 0x0000000006007223 */ /* 0x000fc80000000003 */
[----:B------:R-:W1:Y:S02]  /*08c0*/  F2I.S64.TRUNC R2, R0 ;  /* 0x0000000000027311 */ /* 0x000e64000020d900 */
[----:B-1----:R-:W-:-:S04]  /*08d0*/  IADD3 R4, P0, PT, R7, R2, RZ ;  /* 0x0000000207047210 */ /* 0x002fc80007f1e0ff */
[----:B------:R-:W-:Y:S02]  /*08e0*/  LEA.HI.X.SX32 R3, R7, R3, 0x1, P0 ;  /* 0x0000000307037211 */ /* 0x000fe400000f0eff */
[----:B0-----:R-:W-:-:S04]  /*08f0*/  LEA R2, P0, R4, UR6, 0x2 ;  /* 0x0000000604027c11 */ /* 0x001fc8000f8010ff */
[----:B------:R-:W-:-:S05]  /*0900*/  LEA.HI.X R3, R4, UR7, R3, 0x2, P0 ;  /* 0x0000000704037c11 */ /* 0x000fca00080f1403 */
[----:B------:R-:W-:Y:S01]  /*0910*/  REDG.E.MIN.STRONG.GPU desc[UR4][R2.64], R5 ;  /* 0x000000050200798e */ /* 0x000fe2000c92e104 */
[----:B------:R-:W-:Y:S05]  /*0920*/  EXIT ;  /* 0x000000000000794d */ /* 0x000fea0003800000 */
        .weak           $__internal_3_$__cuda_sm3x_div_rn_noftz_f32_slowpath
        .type           $__internal_3_$__cuda_sm3x_div_rn_noftz_f32_slowpath,@function
        .size           $__internal_3_$__cuda_sm3x_div_rn_noftz_f32_slowpath,(.L_x_65 - $__internal_3_$__cuda_sm3x_div_rn_noftz_f32_slowpath)
$__internal_3_$__cuda_sm3x_div_rn_noftz_f32_slowpath:
        /* <DEDUP_REMOVED lines=32> */
[----:B------:R-:W-:-:S03]  /*0b30*/  @!P1 FFMA R3, R3, 1.84467440737095516160e+19, RZ ;  /* 0x5f80000003039823 */ /* 0x000fc600000000ff */
[----:B------:R-:W-:-:S07]  /*0b40*/  @!P1 IADD3 R7, PT, PT, R7, 0x40, RZ ;  /* 0x0000004007079810 */ /* 0x000fce0007ffe0ff */
.L_x_50:
[----:B------:R-:W-:Y:S01]  /*0b50*/  LEA R10, R14, 0xc0800000, 0x17 ;  /* 0xc08000000e0a7811 */ /* 0x000fe200078eb8ff */
[----:B------:R-:W-:Y:S04]  /*0b60*/  BSSY.RECONVERGENT B2, `(.L_x_55) ;  /* 0x0000036000027945 */ /* 0x000fe80003800200 */
[----:B------:R-:W-:Y:S02]  /*0b70*/  IMAD.IADD R10, R3, 0x1, -R10 ;  /* 0x00000001030a7824 */ /* 0x000fe400078e0a0a */
[----:B------:R-:W-:Y:S02]  /*0b80*/  VIADD R3, R12, 0xffffff81 ;  /* 0xffffff810c037836 */ /* 0x000fe40000000000 */
[----:B------:R0:W1:Y:S01]  /*0b90*/  MUFU.RCP R9, R10 ;  /* 0x0000000a00097308 */ /* 0x0000620000001000 */
[----:B------:R-:W-:Y:S01]  /*0ba0*/  FADD.FTZ R11, -R10, -RZ ;  /* 0x800000ff0a0b7221 */ /* 0x000fe20000010100 */
[C---:B------:R-:W-:Y:S01]  /*0bb0*/  IMAD R2, R3.reuse, -0x800000, R2 ;  /* 0xff80000003027824 */ /* 0x040fe200078e0202 */
[----:B0-----:R-:W-:-:S05]  /*0bc0*/  IADD3 R10, PT, PT, R3, 0x7f, -R14 ;  /* 0x0000007f030a7810 */ /* 0x001fca0007ffe80e */
[----:B------:R-:W-:Y:S02]  /*0bd0*/  IMAD.IADD R10, R10, 0x1, R7 ;  /* 0x000000010a0a7824 */ /* 0x000fe400078e0207 */
[----:B-1----:R-:W-:-:S04]  /*0be0*/  FFMA R12, R9, R11, 1 ;  /* 0x3f800000090c7423 */ /* 0x002fc8000000000b */
        /* <DEDUP_REMOVED lines=20> */
[CCC-:B------:R-:W-:Y:S01]  /*0d30*/  FFMA.RM R10, R16.reuse, R12.reuse, R9.reuse ;  /* 0x0000000c100a7223 */ /* 0x1c0fe20000004009 */
[C---:B------:R-:W-:Y:S02]  /*0d40*/  ISETP.NE.AND P2, PT, R11.reuse, RZ, PT ;  /* 0x000000ff0b00720c */ /* 0x040fe40003f45270 */
[----:B------:R-:W-:Y:S02]  /*0d50*/  ISETP.NE.AND P1, PT, R11, RZ, PT ;  /* 0x000000ff0b00720c */ /* 0x000fe40003f25270 */
[----:B------:R-:W-:Y:S01]  /*0d60*/  LOP3.LUT R7, R3, 0x7fffff, RZ, 0xc0, !PT ;  /* 0x007fffff03077812 */ /* 0x000fe200078ec0ff */
[----:B------:R-:W-:Y:S01]  /*0d70*/  FFMA.RP R3, R16, R12, R9 ;  /* 0x0000000c10037223 */ /* 0x000fe20000008009 */
[----:B------:R-:W-:Y:S01]  /*0d80*/  IADD3 R12, PT, PT, R11, 0x20, RZ ;  /* 0x000000200b0c7810 */ /* 0x000fe20007ffe0ff */
[----:B------:R-:W-:Y:S01]  /*0d90*/  IMAD.MOV R9, RZ, RZ, -R11 ;  /* 0x000000ffff097224 */ /* 0x000fe200078e0a0b */
        /* <DEDUP_REMOVED lines=14> */
.L_x_57:
[----:B------:R-:W-:-:S04]  /*0e80*/  LOP3.LUT R2, R2, 0x80000000, RZ, 0xc0, !PT ;  /* 0x8000000002027812 */ /* 0x000fc800078ec0ff */
[----:B------:R-:W-:Y:S01]  /*0e90*/  LOP3.LUT R2, R2, 0x7f800000, RZ, 0xfc, !PT ;  /* 0x7f80000002027812 */ /* 0x000fe200078efcff */
[----:B------:R-:W-:Y:S06]  /*0ea0*/  BRA `(.L_x_58) ;  /* 0x0000000000047947 */ /* 0x000fec0003800000 */
.L_x_56:
[----:B------:R-:W-:-:S07]  /*0eb0*/  IMAD R2, R10, 0x800000, R2 ;  /* 0x008000000a027824 */ /* 0x000fce00078e0202 */
.L_x_58:
[----:B------:R-:W-:Y:S05]  /*0ec0*/  BSYNC.RECONVERGENT B2 ;  /* 0x0000000000027941 */ /* 0x000fea0003800200 */
.L_x_55:
[----:B------:R-:W-:Y:S05]  /*0ed0*/  BRA `(.L_x_59) ;  /* 0x0000000000207947 */ /* 0x000fea0003800000 */
.L_x_54:
[----:B------:R-:W-:-:S04]  /*0ee0*/  LOP3.LUT R2, R3, 0x80000000, R2, 0x48, !PT ;  /* 0x8000000003027812 */ /* 0x000fc800078e4802 */
[----:B------:R-:W-:Y:S01]  /*0ef0*/  LOP3.LUT R2, R2, 0x7f800000, RZ, 0xfc, !PT ;  /* 0x7f80000002027812 */ /* 0x000fe200078efcff */
[----:B------:R-:W-:Y:S06]  /*0f00*/  BRA `(.L_x_59) ;  /* 0x0000000000147947 */ /* 0x000fec0003800000 */
.L_x_53:
[----:B------:R-:W-:Y:S01]  /*0f10*/  LOP3.LUT R2, R3, 0x80000000, R2, 0x48, !PT ;  /* 0x8000000003027812 */ /* 0x000fe200078e4802 */
[----:B------:R-:W-:Y:S06]  /*0f20*/  BRA `(.L_x_59) ;  /* 0x00000000000c7947 */ /* 0x000fec0003800000 */
.L_x_52:
[----:B------:R-:W0:Y:S01]  /*0f30*/  MUFU.RSQ R2, -QNAN ;  /* 0xffc0000000027908 */ /* 0x000e220000001400 */
[----:B------:R-:W-:Y:S05]  /*0f40*/  BRA `(.L_x_59) ;  /* 0x0000000000047947 */ /* 0x000fea0003800000 */
.L_x_51:
[----:B------:R-:W-:-:S07]  /*0f50*/  FADD.FTZ R2, R2, R3 ;  /* 0x0000000302027221 */ /* 0x000fce0000010000 */
.L_x_59:
[----:B------:R-:W-:Y:S05]  /*0f60*/  BSYNC.RECONVERGENT B1 ;  /* 0x0000000000017941 */ /* 0x000fea0003800200 */
.L_x_49:
[----:B------:R-:W-:-:S04]  /*0f70*/  IMAD.MOV.U32 R9, RZ, RZ, 0x0 ;  /* 0x00000000ff097424 */ /* 0x000fc800078e00ff */
[----:B0-----:R-:W-:Y:S05]  /*0f80*/  RET.REL.NODEC R8 `(projectPointsAndDepthTest) ;  /* 0xfffffff0081c7950 */ /* 0x001fea0003c3ffff */
.L_x_60:
        /* <DEDUP_REMOVED lines=15> */
.L_x_65:


//--------------------- .nv.shared.reserved.0     --------------------------
	.section	.nv.shared.reserved.0,"aw",@nobits
	.weak		__nv_reservedSMEM_offset_0_alias
	.size		__nv_reservedSMEM_offset_0_alias, 0, 64
	.other		__nv_reservedSMEM_offset_0_alias,@"STO_CUDA_RESERVED_SHARED STV_DEFAULT"
__nv_reservedSMEM_offset_0_alias:
	.zero		0
	.zero		64


//--------------------- .nv.constant0.projectionGradient --------------------------
	.section	.nv.constant0.projectionGradient,"a",@progbits
	.sectionflags	@""
	.align	4
.nv.constant0.projectionGradient:
	.zero		984


//--------------------- .nv.constant0.refineOutput --------------------------
	.section	.nv.constant0.refineOutput,"a",@progbits
	.sectionflags	@""
	.align	4
.nv.constant0.refineOutput:
	.zero		984


//--------------------- .nv.constant0.projectPointsAndDepthTest --------------------------
	.section	.nv.constant0.projectPointsAndDepthTest,"a",@progbits
	.sectionflags	@""
	.align	4
.nv.constant0.projectPointsAndDepthTest:
	.zero		960


//--------------------- SYMBOLS --------------------------

	.type		.nv.reservedSmem.offset0,@object
	.size		.nv.reservedSmem.offset0,0x4
